//
// Generated by NVIDIA NVVM Compiler
//
// Compiler Build ID: CL-36424714
// Cuda compilation tools, release 13.0, V13.0.88
// Based on NVVM 20.0.0
//

.version 9.0
.target sm_100
.address_size 64

	// .globl	_Z22image_histogram_kernelPdiS_S_S_S_i
// _ZZ22image_histogram_kernelPdiS_S_S_S_iE12local_ihisto has been demoted

.visible .entry _Z22image_histogram_kernelPdiS_S_S_S_i(
	.param .u64 .ptr .align 1 _Z22image_histogram_kernelPdiS_S_S_S_i_param_0,
	.param .u32 _Z22image_histogram_kernelPdiS_S_S_S_i_param_1,
	.param .u64 .ptr .align 1 _Z22image_histogram_kernelPdiS_S_S_S_i_param_2,
	.param .u64 .ptr .align 1 _Z22image_histogram_kernelPdiS_S_S_S_i_param_3,
	.param .u64 .ptr .align 1 _Z22image_histogram_kernelPdiS_S_S_S_i_param_4,
	.param .u64 .ptr .align 1 _Z22image_histogram_kernelPdiS_S_S_S_i_param_5,
	.param .u32 _Z22image_histogram_kernelPdiS_S_S_S_i_param_6
)
{
	.reg .pred 	%p<43>;
	.reg .b32 	%r<226>;
	.reg .b32 	%f<3>;
	.reg .b64 	%rd<89>;
	.reg .b64 	%fd<140>;
	// demoted variable
	.shared .align 4 .b8 _ZZ22image_histogram_kernelPdiS_S_S_S_iE12local_ihisto[1024];
	ld.param.u64 	%rd28, [_Z22image_histogram_kernelPdiS_S_S_S_i_param_0];
	ld.param.u32 	%r85, [_Z22image_histogram_kernelPdiS_S_S_S_i_param_1];
	ld.param.u64 	%rd29, [_Z22image_histogram_kernelPdiS_S_S_S_i_param_2];
	ld.param.u64 	%rd30, [_Z22image_histogram_kernelPdiS_S_S_S_i_param_3];
	ld.param.u64 	%rd31, [_Z22image_histogram_kernelPdiS_S_S_S_i_param_4];
	ld.param.u32 	%r86, [_Z22image_histogram_kernelPdiS_S_S_S_i_param_6];
	cvta.to.global.u64 	%rd1, %rd29;
	cvta.to.global.u64 	%rd2, %rd28;
	cvta.to.global.u64 	%rd3, %rd31;
	cvta.to.global.u64 	%rd4, %rd30;
	mov.u32 	%r1, %tid.x;
	setp.ge.s32 	%p1, %r1, %r86;
	@%p1 bra 	$L__BB0_13;
	not.b32 	%r87, %r1;
	add.s32 	%r88, %r86, %r87;
	shr.u32 	%r89, %r88, 9;
	add.s32 	%r2, %r89, 1;
	and.b32  	%r3, %r2, 15;
	setp.lt.u32 	%p2, %r88, 7680;
	mov.u32 	%r199, %r1;
	@%p2 bra 	$L__BB0_4;
	and.b32  	%r90, %r2, 16777200;
	neg.s32 	%r197, %r90;
	shl.b32 	%r91, %r1, 2;
	mov.u32 	%r92, _ZZ22image_histogram_kernelPdiS_S_S_S_iE12local_ihisto;
	add.s32 	%r93, %r91, %r92;
	add.s32 	%r196, %r93, 16384;
	mov.u32 	%r199, %r1;
$L__BB0_3:
	.pragma "nounroll";
	mov.b32 	%r94, 0;
	st.shared.u32 	[%r196+-16384], %r94;
	st.shared.u32 	[%r196+-14336], %r94;
	st.shared.u32 	[%r196+-12288], %r94;
	st.shared.u32 	[%r196+-10240], %r94;
	st.shared.u32 	[%r196+-8192], %r94;
	st.shared.u32 	[%r196+-6144], %r94;
	st.shared.u32 	[%r196+-4096], %r94;
	st.shared.u32 	[%r196+-2048], %r94;
	st.shared.u32 	[%r196], %r94;
	st.shared.u32 	[%r196+2048], %r94;
	st.shared.u32 	[%r196+4096], %r94;
	st.shared.u32 	[%r196+6144], %r94;
	st.shared.u32 	[%r196+8192], %r94;
	st.shared.u32 	[%r196+10240], %r94;
	st.shared.u32 	[%r196+12288], %r94;
	st.shared.u32 	[%r196+14336], %r94;
	add.s32 	%r199, %r199, 8192;
	add.s32 	%r197, %r197, 16;
	add.s32 	%r196, %r196, 32768;
	setp.ne.s32 	%p3, %r197, 0;
	@%p3 bra 	$L__BB0_3;
$L__BB0_4:
	setp.eq.s32 	%p4, %r3, 0;
	@%p4 bra 	$L__BB0_13;
	and.b32  	%r13, %r2, 7;
	setp.lt.u32 	%p5, %r3, 8;
	@%p5 bra 	$L__BB0_7;
	shl.b32 	%r95, %r199, 2;
	mov.u32 	%r96, _ZZ22image_histogram_kernelPdiS_S_S_S_iE12local_ihisto;
	add.s32 	%r97, %r96, %r95;
	mov.b32 	%r98, 0;
	st.shared.u32 	[%r97], %r98;
	st.shared.u32 	[%r97+2048], %r98;
	st.shared.u32 	[%r97+4096], %r98;
	st.shared.u32 	[%r97+6144], %r98;
	st.shared.u32 	[%r97+8192], %r98;
	st.shared.u32 	[%r97+10240], %r98;
	st.shared.u32 	[%r97+12288], %r98;
	st.shared.u32 	[%r97+14336], %r98;
	add.s32 	%r199, %r199, 4096;
$L__BB0_7:
	setp.eq.s32 	%p6, %r13, 0;
	@%p6 bra 	$L__BB0_13;
	and.b32  	%r16, %r2, 3;
	setp.lt.u32 	%p7, %r13, 4;
	@%p7 bra 	$L__BB0_10;
	shl.b32 	%r99, %r199, 2;
	mov.u32 	%r100, _ZZ22image_histogram_kernelPdiS_S_S_S_iE12local_ihisto;
	add.s32 	%r101, %r100, %r99;
	mov.b32 	%r102, 0;
	st.shared.u32 	[%r101], %r102;
	st.shared.u32 	[%r101+2048], %r102;
	st.shared.u32 	[%r101+4096], %r102;
	st.shared.u32 	[%r101+6144], %r102;
	add.s32 	%r199, %r199, 2048;
$L__BB0_10:
	setp.eq.s32 	%p8, %r16, 0;
	@%p8 bra 	$L__BB0_13;
	shl.b32 	%r103, %r199, 2;
	mov.u32 	%r104, _ZZ22image_histogram_kernelPdiS_S_S_S_iE12local_ihisto;
	add.s32 	%r203, %r104, %r103;
	neg.s32 	%r202, %r16;
$L__BB0_12:
	.pragma "nounroll";
	mov.b32 	%r105, 0;
	st.shared.u32 	[%r203], %r105;
	add.s32 	%r203, %r203, 2048;
	add.s32 	%r202, %r202, 1;
	setp.ne.s32 	%p9, %r202, 0;
	@%p9 bra 	$L__BB0_12;
$L__BB0_13:
	bar.sync 	0;
	mov.u32 	%r106, %ctaid.x;
	mov.u32 	%r107, %ntid.x;
	mad.lo.s32 	%r224, %r106, %r107, %r1;
	mov.u32 	%r108, %nctaid.x;
	mul.lo.s32 	%r26, %r107, %r108;
	setp.ge.s32 	%p10, %r224, %r85;
	@%p10 bra 	$L__BB0_20;
	add.s32 	%r109, %r224, %r26;
	max.s32 	%r110, %r85, %r109;
	setp.lt.s32 	%p11, %r109, %r85;
	selp.u32 	%r111, 1, 0, %p11;
	add.s32 	%r112, %r109, %r111;
	sub.s32 	%r113, %r110, %r112;
	div.u32 	%r114, %r113, %r26;
	add.s32 	%r27, %r114, %r111;
	and.b32  	%r115, %r27, 3;
	setp.eq.s32 	%p12, %r115, 3;
	mov.u32 	%r206, %r224;
	@%p12 bra 	$L__BB0_17;
	add.s32 	%r116, %r27, 1;
	and.b32  	%r117, %r116, 3;
	neg.s32 	%r204, %r117;
	mov.u32 	%r206, %r224;
$L__BB0_16:
	.pragma "nounroll";
	mul.wide.s32 	%rd32, %r206, 8;
	add.s64 	%rd33, %rd2, %rd32;
	ld.global.f64 	%fd15, [%rd33];
	cvt.rzi.s32.f64 	%r118, %fd15;
	shl.b32 	%r119, %r118, 2;
	mov.u32 	%r120, _ZZ22image_histogram_kernelPdiS_S_S_S_iE12local_ihisto;
	add.s32 	%r121, %r120, %r119;
	atom.shared.add.u32 	%r122, [%r121], 1;
	add.s32 	%r206, %r206, %r26;
	add.s32 	%r204, %r204, 1;
	setp.ne.s32 	%p13, %r204, 0;
	@%p13 bra 	$L__BB0_16;
$L__BB0_17:
	setp.lt.u32 	%p14, %r27, 3;
	@%p14 bra 	$L__BB0_20;
	mov.u32 	%r125, _ZZ22image_histogram_kernelPdiS_S_S_S_iE12local_ihisto;
	mul.wide.s32 	%rd36, %r26, 8;
	shl.b32 	%r140, %r26, 2;
$L__BB0_19:
	mul.wide.s32 	%rd34, %r206, 8;
	add.s64 	%rd35, %rd2, %rd34;
	ld.global.f64 	%fd16, [%rd35];
	cvt.rzi.s32.f64 	%r123, %fd16;
	shl.b32 	%r124, %r123, 2;
	add.s32 	%r126, %r125, %r124;
	atom.shared.add.u32 	%r127, [%r126], 1;
	add.s64 	%rd37, %rd35, %rd36;
	ld.global.f64 	%fd17, [%rd37];
	cvt.rzi.s32.f64 	%r128, %fd17;
	shl.b32 	%r129, %r128, 2;
	add.s32 	%r130, %r125, %r129;
	atom.shared.add.u32 	%r131, [%r130], 1;
	add.s64 	%rd38, %rd37, %rd36;
	ld.global.f64 	%fd18, [%rd38];
	cvt.rzi.s32.f64 	%r132, %fd18;
	shl.b32 	%r133, %r132, 2;
	add.s32 	%r134, %r125, %r133;
	atom.shared.add.u32 	%r135, [%r134], 1;
	add.s64 	%rd39, %rd38, %rd36;
	ld.global.f64 	%fd19, [%rd39];
	cvt.rzi.s32.f64 	%r136, %fd19;
	shl.b32 	%r137, %r136, 2;
	add.s32 	%r138, %r125, %r137;
	atom.shared.add.u32 	%r139, [%r138], 1;
	add.s32 	%r206, %r140, %r206;
	setp.lt.s32 	%p15, %r206, %r85;
	@%p15 bra 	$L__BB0_19;
$L__BB0_20:
	setp.ge.s32 	%p16, %r1, %r86;
	bar.sync 	0;
	@%p16 bra 	$L__BB0_32;
	not.b32 	%r141, %r1;
	add.s32 	%r36, %r86, %r141;
	shr.u32 	%r142, %r36, 9;
	add.s32 	%r37, %r142, 1;
	setp.lt.u32 	%p17, %r36, 3584;
	mov.u32 	%r211, %r1;
	@%p17 bra 	$L__BB0_24;
	and.b32  	%r143, %r37, 16777208;
	neg.s32 	%r209, %r143;
	mul.wide.u32 	%rd40, %r1, 8;
	add.s64 	%rd41, %rd40, %rd1;
	add.s64 	%rd82, %rd41, 16384;
	shl.b32 	%r144, %r1, 2;
	mov.u32 	%r145, _ZZ22image_histogram_kernelPdiS_S_S_S_iE12local_ihisto;
	add.s32 	%r146, %r144, %r145;
	add.s32 	%r208, %r146, 8192;
	mov.u32 	%r211, %r1;
$L__BB0_23:
	.pragma "nounroll";
	ld.shared.u32 	%r147, [%r208+-8192];
	cvt.rn.f64.s32 	%fd20, %r147;
	atom.global.add.f64 	%fd21, [%rd82+-16384], %fd20;
	ld.shared.u32 	%r148, [%r208+-6144];
	cvt.rn.f64.s32 	%fd22, %r148;
	atom.global.add.f64 	%fd23, [%rd82+-12288], %fd22;
	ld.shared.u32 	%r149, [%r208+-4096];
	cvt.rn.f64.s32 	%fd24, %r149;
	atom.global.add.f64 	%fd25, [%rd82+-8192], %fd24;
	ld.shared.u32 	%r150, [%r208+-2048];
	cvt.rn.f64.s32 	%fd26, %r150;
	atom.global.add.f64 	%fd27, [%rd82+-4096], %fd26;
	ld.shared.u32 	%r151, [%r208];
	cvt.rn.f64.s32 	%fd28, %r151;
	atom.global.add.f64 	%fd29, [%rd82], %fd28;
	ld.shared.u32 	%r152, [%r208+2048];
	cvt.rn.f64.s32 	%fd30, %r152;
	atom.global.add.f64 	%fd31, [%rd82+4096], %fd30;
	ld.shared.u32 	%r153, [%r208+4096];
	cvt.rn.f64.s32 	%fd32, %r153;
	atom.global.add.f64 	%fd33, [%rd82+8192], %fd32;
	ld.shared.u32 	%r154, [%r208+6144];
	cvt.rn.f64.s32 	%fd34, %r154;
	atom.global.add.f64 	%fd35, [%rd82+12288], %fd34;
	add.s32 	%r211, %r211, 4096;
	add.s32 	%r209, %r209, 8;
	add.s64 	%rd82, %rd82, 32768;
	add.s32 	%r208, %r208, 16384;
	setp.ne.s32 	%p18, %r209, 0;
	@%p18 bra 	$L__BB0_23;
$L__BB0_24:
	and.b32  	%r47, %r37, 7;
	setp.eq.s32 	%p19, %r47, 0;
	@%p19 bra 	$L__BB0_32;
	setp.lt.u32 	%p20, %r47, 4;
	@%p20 bra 	$L__BB0_27;
	mul.wide.u32 	%rd42, %r211, 8;
	add.s64 	%rd43, %rd1, %rd42;
	shl.b32 	%r155, %r211, 2;
	mov.u32 	%r156, _ZZ22image_histogram_kernelPdiS_S_S_S_iE12local_ihisto;
	add.s32 	%r157, %r156, %r155;
	ld.shared.u32 	%r158, [%r157];
	cvt.rn.f64.s32 	%fd36, %r158;
	atom.global.add.f64 	%fd37, [%rd43], %fd36;
	ld.shared.u32 	%r159, [%r157+2048];
	cvt.rn.f64.s32 	%fd38, %r159;
	atom.global.add.f64 	%fd39, [%rd43+4096], %fd38;
	ld.shared.u32 	%r160, [%r157+4096];
	cvt.rn.f64.s32 	%fd40, %r160;
	atom.global.add.f64 	%fd41, [%rd43+8192], %fd40;
	ld.shared.u32 	%r161, [%r157+6144];
	cvt.rn.f64.s32 	%fd42, %r161;
	atom.global.add.f64 	%fd43, [%rd43+12288], %fd42;
	add.s32 	%r211, %r211, 2048;
$L__BB0_27:
	and.b32  	%r162, %r37, 3;
	setp.eq.s32 	%p21, %r162, 0;
	@%p21 bra 	$L__BB0_32;
	setp.eq.s32 	%p22, %r162, 1;
	@%p22 bra 	$L__BB0_30;
	mul.wide.u32 	%rd44, %r211, 8;
	add.s64 	%rd45, %rd1, %rd44;
	shl.b32 	%r163, %r211, 2;
	mov.u32 	%r164, _ZZ22image_histogram_kernelPdiS_S_S_S_iE12local_ihisto;
	add.s32 	%r165, %r164, %r163;
	ld.shared.u32 	%r166, [%r165];
	cvt.rn.f64.s32 	%fd44, %r166;
	atom.global.add.f64 	%fd45, [%rd45], %fd44;
	ld.shared.u32 	%r167, [%r165+2048];
	cvt.rn.f64.s32 	%fd46, %r167;
	atom.global.add.f64 	%fd47, [%rd45+4096], %fd46;
	add.s32 	%r211, %r211, 1024;
$L__BB0_30:
	and.b32  	%r168, %r36, 512;
	setp.ne.s32 	%p23, %r168, 0;
	@%p23 bra 	$L__BB0_32;
	mul.wide.u32 	%rd46, %r211, 8;
	add.s64 	%rd47, %rd1, %rd46;
	shl.b32 	%r169, %r211, 2;
	mov.u32 	%r170, _ZZ22image_histogram_kernelPdiS_S_S_S_iE12local_ihisto;
	add.s32 	%r171, %r170, %r169;
	ld.shared.u32 	%r172, [%r171];
	cvt.rn.f64.s32 	%fd48, %r172;
	atom.global.add.f64 	%fd49, [%rd47], %fd48;
$L__BB0_32:
	setp.ge.s32 	%p24, %r1, %r86;
	bar.sync 	0;
	@%p24 bra 	$L__BB0_39;
	cvt.rn.f64.s32 	%fd1, %r85;
	not.b32 	%r173, %r1;
	add.s32 	%r52, %r86, %r173;
	and.b32  	%r174, %r52, 1536;
	setp.eq.s32 	%p25, %r174, 1536;
	mov.u32 	%r216, %r1;
	@%p25 bra 	$L__BB0_36;
	shr.u32 	%r175, %r52, 9;
	add.s32 	%r176, %r175, 1;
	and.b32  	%r177, %r176, 3;
	mul.wide.u32 	%rd48, %r1, 8;
	add.s64 	%rd84, %rd4, %rd48;
	add.s64 	%rd83, %rd1, %rd48;
	neg.s32 	%r214, %r177;
	shl.b32 	%r178, %r176, 9;
	and.b32  	%r179, %r178, 1536;
	add.s32 	%r216, %r1, %r179;
$L__BB0_35:
	.pragma "nounroll";
	ld.global.f64 	%fd50, [%rd83];
	div.rn.f64 	%fd51, %fd50, %fd1;
	st.global.f64 	[%rd84], %fd51;
	add.s64 	%rd84, %rd84, 4096;
	add.s64 	%rd83, %rd83, 4096;
	add.s32 	%r214, %r214, 1;
	setp.ne.s32 	%p26, %r214, 0;
	@%p26 bra 	$L__BB0_35;
$L__BB0_36:
	setp.lt.u32 	%p27, %r52, 1536;
	@%p27 bra 	$L__BB0_39;
	mul.wide.u32 	%rd49, %r216, 8;
	add.s64 	%rd50, %rd49, 8192;
	add.s64 	%rd86, %rd1, %rd50;
	add.s64 	%rd85, %rd4, %rd50;
$L__BB0_38:
	ld.global.f64 	%fd52, [%rd86+-8192];
	div.rn.f64 	%fd53, %fd52, %fd1;
	st.global.f64 	[%rd85+-8192], %fd53;
	ld.global.f64 	%fd54, [%rd86+-4096];
	div.rn.f64 	%fd55, %fd54, %fd1;
	st.global.f64 	[%rd85+-4096], %fd55;
	ld.global.f64 	%fd56, [%rd86];
	div.rn.f64 	%fd57, %fd56, %fd1;
	st.global.f64 	[%rd85], %fd57;
	ld.global.f64 	%fd58, [%rd86+4096];
	div.rn.f64 	%fd59, %fd58, %fd1;
	st.global.f64 	[%rd85+4096], %fd59;
	add.s32 	%r216, %r216, 2048;
	add.s64 	%rd86, %rd86, 16384;
	add.s64 	%rd85, %rd85, 16384;
	setp.lt.s32 	%p28, %r216, %r86;
	@%p28 bra 	$L__BB0_38;
$L__BB0_39:
	bar.sync 	0;
	add.s32 	%r60, %r1, 1;
	and.b32  	%r61, %r60, 15;
	setp.lt.u32 	%p29, %r1, 15;
	mov.b32 	%r219, 0;
	mov.f64 	%fd139, 0d0000000000000000;
	@%p29 bra 	$L__BB0_42;
	and.b32  	%r219, %r60, 2032;
	neg.s32 	%r217, %r219;
	add.s64 	%rd87, %rd4, 64;
	mov.f64 	%fd139, 0d0000000000000000;
$L__BB0_41:
	.pragma "nounroll";
	ld.global.f64 	%fd63, [%rd87+-64];
	add.f64 	%fd64, %fd139, %fd63;
	ld.global.f64 	%fd65, [%rd87+-56];
	add.f64 	%fd66, %fd64, %fd65;
	ld.global.f64 	%fd67, [%rd87+-48];
	add.f64 	%fd68, %fd66, %fd67;
	ld.global.f64 	%fd69, [%rd87+-40];
	add.f64 	%fd70, %fd68, %fd69;
	ld.global.f64 	%fd71, [%rd87+-32];
	add.f64 	%fd72, %fd70, %fd71;
	ld.global.f64 	%fd73, [%rd87+-24];
	add.f64 	%fd74, %fd72, %fd73;
	ld.global.f64 	%fd75, [%rd87+-16];
	add.f64 	%fd76, %fd74, %fd75;
	ld.global.f64 	%fd77, [%rd87+-8];
	add.f64 	%fd78, %fd76, %fd77;
	ld.global.f64 	%fd79, [%rd87];
	add.f64 	%fd80, %fd78, %fd79;
	ld.global.f64 	%fd81, [%rd87+8];
	add.f64 	%fd82, %fd80, %fd81;
	ld.global.f64 	%fd83, [%rd87+16];
	add.f64 	%fd84, %fd82, %fd83;
	ld.global.f64 	%fd85, [%rd87+24];
	add.f64 	%fd86, %fd84, %fd85;
	ld.global.f64 	%fd87, [%rd87+32];
	add.f64 	%fd88, %fd86, %fd87;
	ld.global.f64 	%fd89, [%rd87+40];
	add.f64 	%fd90, %fd88, %fd89;
	ld.global.f64 	%fd91, [%rd87+48];
	add.f64 	%fd92, %fd90, %fd91;
	ld.global.f64 	%fd93, [%rd87+56];
	add.f64 	%fd139, %fd92, %fd93;
	add.s32 	%r217, %r217, 16;
	add.s64 	%rd87, %rd87, 128;
	setp.ne.s32 	%p30, %r217, 0;
	@%p30 bra 	$L__BB0_41;
$L__BB0_42:
	setp.eq.s32 	%p31, %r61, 0;
	@%p31 bra 	$L__BB0_51;
	and.b32  	%r67, %r60, 7;
	setp.lt.u32 	%p32, %r61, 8;
	@%p32 bra 	$L__BB0_45;
	mul.wide.u32 	%rd51, %r219, 8;
	add.s64 	%rd52, %rd4, %rd51;
	ld.global.f64 	%fd95, [%rd52];
	add.f64 	%fd96, %fd139, %fd95;
	ld.global.f64 	%fd97, [%rd52+8];
	add.f64 	%fd98, %fd96, %fd97;
	ld.global.f64 	%fd99, [%rd52+16];
	add.f64 	%fd100, %fd98, %fd99;
	ld.global.f64 	%fd101, [%rd52+24];
	add.f64 	%fd102, %fd100, %fd101;
	ld.global.f64 	%fd103, [%rd52+32];
	add.f64 	%fd104, %fd102, %fd103;
	ld.global.f64 	%fd105, [%rd52+40];
	add.f64 	%fd106, %fd104, %fd105;
	ld.global.f64 	%fd107, [%rd52+48];
	add.f64 	%fd108, %fd106, %fd107;
	ld.global.f64 	%fd109, [%rd52+56];
	add.f64 	%fd139, %fd108, %fd109;
	add.s32 	%r219, %r219, 8;
$L__BB0_45:
	setp.eq.s32 	%p33, %r67, 0;
	@%p33 bra 	$L__BB0_51;
	and.b32  	%r70, %r60, 3;
	setp.lt.u32 	%p34, %r67, 4;
	@%p34 bra 	$L__BB0_48;
	mul.wide.u32 	%rd53, %r219, 8;
	add.s64 	%rd54, %rd4, %rd53;
	ld.global.f64 	%fd111, [%rd54];
	add.f64 	%fd112, %fd139, %fd111;
	ld.global.f64 	%fd113, [%rd54+8];
	add.f64 	%fd114, %fd112, %fd113;
	ld.global.f64 	%fd115, [%rd54+16];
	add.f64 	%fd116, %fd114, %fd115;
	ld.global.f64 	%fd117, [%rd54+24];
	add.f64 	%fd139, %fd116, %fd117;
	add.s32 	%r219, %r219, 4;
$L__BB0_48:
	setp.eq.s32 	%p35, %r70, 0;
	@%p35 bra 	$L__BB0_51;
	mul.wide.u32 	%rd55, %r219, 8;
	add.s64 	%rd88, %rd4, %rd55;
	neg.s32 	%r221, %r70;
$L__BB0_50:
	.pragma "nounroll";
	ld.global.f64 	%fd118, [%rd88];
	add.f64 	%fd139, %fd139, %fd118;
	add.s64 	%rd88, %rd88, 8;
	add.s32 	%r221, %r221, 1;
	setp.ne.s32 	%p36, %r221, 0;
	@%p36 bra 	$L__BB0_50;
$L__BB0_51:
	setp.ge.s32 	%p37, %r224, %r85;
	mul.f64 	%fd119, %fd139, 0d406FE00000000000;
	cvt.rn.f32.f64 	%f1, %fd119;
	cvt.rmi.f32.f32 	%f2, %f1;
	cvt.f64.f32 	%fd120, %f2;
	mul.wide.u32 	%rd56, %r1, 8;
	add.s64 	%rd57, %rd3, %rd56;
	st.global.f64 	[%rd57], %fd120;
	bar.sync 	0;
	@%p37 bra 	$L__BB0_58;
	ld.param.u64 	%rd81, [_Z22image_histogram_kernelPdiS_S_S_S_i_param_5];
	cvta.to.global.u64 	%rd26, %rd81;
	add.s32 	%r181, %r224, %r26;
	max.s32 	%r182, %r85, %r181;
	setp.lt.s32 	%p38, %r181, %r85;
	selp.u32 	%r183, 1, 0, %p38;
	add.s32 	%r184, %r181, %r183;
	sub.s32 	%r185, %r182, %r184;
	div.u32 	%r186, %r185, %r26;
	add.s32 	%r76, %r186, %r183;
	and.b32  	%r187, %r76, 3;
	setp.eq.s32 	%p39, %r187, 3;
	@%p39 bra 	$L__BB0_55;
	add.s32 	%r188, %r76, 1;
	and.b32  	%r189, %r188, 3;
	neg.s32 	%r222, %r189;
$L__BB0_54:
	.pragma "nounroll";
	mul.wide.s32 	%rd58, %r224, 8;
	add.s64 	%rd59, %rd26, %rd58;
	add.s64 	%rd60, %rd2, %rd58;
	ld.global.f64 	%fd121, [%rd60];
	cvt.rzi.s32.f64 	%r190, %fd121;
	mul.wide.s32 	%rd61, %r190, 8;
	add.s64 	%rd62, %rd3, %rd61;
	ld.global.f64 	%fd122, [%rd62];
	st.global.f64 	[%rd59], %fd122;
	add.s32 	%r224, %r224, %r26;
	add.s32 	%r222, %r222, 1;
	setp.ne.s32 	%p40, %r222, 0;
	@%p40 bra 	$L__BB0_54;
$L__BB0_55:
	setp.lt.u32 	%p41, %r76, 3;
	@%p41 bra 	$L__BB0_58;
	mul.wide.s32 	%rd68, %r26, 8;
	shl.b32 	%r195, %r26, 2;
$L__BB0_57:
	mul.wide.s32 	%rd63, %r224, 8;
	add.s64 	%rd64, %rd2, %rd63;
	ld.global.f64 	%fd123, [%rd64];
	cvt.rzi.s32.f64 	%r191, %fd123;
	mul.wide.s32 	%rd65, %r191, 8;
	add.s64 	%rd66, %rd3, %rd65;
	ld.global.f64 	%fd124, [%rd66];
	add.s64 	%rd67, %rd26, %rd63;
	st.global.f64 	[%rd67], %fd124;
	add.s64 	%rd69, %rd64, %rd68;
	ld.global.f64 	%fd125, [%rd69];
	cvt.rzi.s32.f64 	%r192, %fd125;
	mul.wide.s32 	%rd70, %r192, 8;
	add.s64 	%rd71, %rd3, %rd70;
	ld.global.f64 	%fd126, [%rd71];
	add.s64 	%rd72, %rd67, %rd68;
	st.global.f64 	[%rd72], %fd126;
	add.s64 	%rd73, %rd69, %rd68;
	ld.global.f64 	%fd127, [%rd73];
	cvt.rzi.s32.f64 	%r193, %fd127;
	mul.wide.s32 	%rd74, %r193, 8;
	add.s64 	%rd75, %rd3, %rd74;
	ld.global.f64 	%fd128, [%rd75];
	add.s64 	%rd76, %rd72, %rd68;
	st.global.f64 	[%rd76], %fd128;
	add.s64 	%rd77, %rd73, %rd68;
	ld.global.f64 	%fd129, [%rd77];
	cvt.rzi.s32.f64 	%r194, %fd129;
	mul.wide.s32 	%rd78, %r194, 8;
	add.s64 	%rd79, %rd3, %rd78;
	ld.global.f64 	%fd130, [%rd79];
	add.s64 	%rd80, %rd76, %rd68;
	st.global.f64 	[%rd80], %fd130;
	add.s32 	%r224, %r195, %r224;
	setp.lt.s32 	%p42, %r224, %r85;
	@%p42 bra 	$L__BB0_57;
$L__BB0_58:
	ret;

}


// ===== COMPILED SASS (sm_100) =====

	.target	sm_100

	.elftype	@"ET_EXEC"


//--------------------- .note.nv.tkinfo           --------------------------
	.section	.note.nv.tkinfo,"",@"SHT_NOTE"
	.sectionflags	@"SHF_NOTE_NV_TKINFO"
	.tkinfo
        /*0018*/ 	.word	0x00000002
        /*0030*/ 	.string	""
        /*0030*/ 	.string	"ptxas"
        /*0030*/ 	.string	"Cuda compilation tools, release 13.0, V13.0.88"
        /*0030*/ 	.string	"Build cuda_13.0.r13.0/compiler.36424714_0"
        /*0030*/ 	.string	"-arch sm_100 -m 64 "



//--------------------- .note.nv.cuinfo           --------------------------
	.section	.note.nv.cuinfo,"",@"SHT_NOTE"
	.sectionflags	@"SHF_NOTE_NV_CUINFO"
        /*0018*/ 	.short	0x0002
        /*001a*/ 	.short	0x0064
        /*001c*/ 	.short	0x0082
	.zero		2


//--------------------- .nv.info                  --------------------------
	.section	.nv.info,"",@"SHT_CUDA_INFO"
	.align	4


	//----- nvinfo : EIATTR_REGCOUNT
	.align		4
        /*0000*/ 	.byte	0x04, 0x2f
        /*0002*/ 	.short	(.L_1 - .L_0)
	.align		4
.L_0:
        /*0004*/ 	.word	index@(_Z22image_histogram_kernelPdiS_S_S_S_i)
        /*0008*/ 	.word	0x00000021


	//----- nvinfo : EIATTR_FRAME_SIZE
	.align		4
.L_1:
        /*000c*/ 	.byte	0x04, 0x11
        /*000e*/ 	.short	(.L_3 - .L_2)
	.align		4
.L_2:
        /*0010*/ 	.word	index@($__internal_0_$__cuda_sm20_div_rn_f64_full)
        /*0014*/ 	.word	0x00000000


	//----- nvinfo : EIATTR_FRAME_SIZE
	.align		4
.L_3:
        /*0018*/ 	.byte	0x04, 0x11
        /*001a*/ 	.short	(.L_5 - .L_4)
	.align		4
.L_4:
        /*001c*/ 	.word	index@(_Z22image_histogram_kernelPdiS_S_S_S_i)
        /*0020*/ 	.word	0x00000000


	//----- nvinfo : EIATTR_MIN_STACK_SIZE
	.align		4
.L_5:
        /*0024*/ 	.byte	0x04, 0x12
        /*0026*/ 	.short	(.L_7 - .L_6)
	.align		4
.L_6:
        /*0028*/ 	.word	index@(_Z22image_histogram_kernelPdiS_S_S_S_i)
        /*002c*/ 	.word	0x00000000
.L_7:


//--------------------- .nv.compat                --------------------------
	.section	.nv.compat,"",@"SHT_CUDA_COMPAT_INFO"
	.align	4
        /*0000*/ 	.byte	0x02, 0x09, 0x00, 0x00, 0x02, 0x02, 0x01, 0x00, 0x02, 0x05, 0x05, 0x00, 0x03, 0x07, 0x01, 0x01
        /*0010*/ 	.byte	0x02, 0x03, 0x00, 0x00, 0x02, 0x06, 0x01, 0x00, 0x04, 0x0b, 0x08, 0x00, 0x01, 0x00, 0x00, 0x00
        /*0020*/ 	.byte	0x00, 0x00, 0x00, 0x00


//--------------------- .nv.info._Z22image_histogram_kernelPdiS_S_S_S_i --------------------------
	.section	.nv.info._Z22image_histogram_kernelPdiS_S_S_S_i,"",@"SHT_CUDA_INFO"
	.sectionflags	@""
	.align	4


	//----- nvinfo : EIATTR_CUDA_API_VERSION
	.align		4
        /*0000*/ 	.byte	0x04, 0x37
        /*0002*/ 	.short	(.L_9 - .L_8)
.L_8:
        /*0004*/ 	.word	0x00000082


	//----- nvinfo : EIATTR_KPARAM_INFO
	.align		4
.L_9:
        /*0008*/ 	.byte	0x04, 0x17
        /*000a*/ 	.short	(.L_11 - .L_10)
.L_10:
        /*000c*/ 	.word	0x00000000
        /*0010*/ 	.short	0x0006
        /*0012*/ 	.short	0x0030
        /*0014*/ 	.byte	0x00, 0xf0, 0x11, 0x00


	//----- nvinfo : EIATTR_KPARAM_INFO
	.align		4
.L_11:
        /*0018*/ 	.byte	0x04, 0x17
        /*001a*/ 	.short	(.L_13 - .L_12)
.L_12:
        /*001c*/ 	.word	0x00000000
        /*0020*/ 	.short	0x0005
        /*0022*/ 	.short	0x0028
        /*0024*/ 	.byte	0x00, 0xf5, 0x21, 0x00


	//----- nvinfo : EIATTR_KPARAM_INFO
	.align		4
.L_13:
        /*0028*/ 	.byte	0x04, 0x17
        /*002a*/ 	.short	(.L_15 - .L_14)
.L_14:
        /*002c*/ 	.word	0x00000000
        /*0030*/ 	.short	0x0004
        /*0032*/ 	.short	0x0020
        /*0034*/ 	.byte	0x00, 0xf5, 0x21, 0x00


	//----- nvinfo : EIATTR_KPARAM_INFO
	.align		4
.L_15:
        /*0038*/ 	.byte	0x04, 0x17
        /*003a*/ 	.short	(.L_17 - .L_16)
.L_16:
        /*003c*/ 	.word	0x00000000
        /*0040*/ 	.short	0x0003
        /*0042*/ 	.short	0x0018
        /*0044*/ 	.byte	0x00, 0xf5, 0x21, 0x00


	//----- nvinfo : EIATTR_KPARAM_INFO
	.align		4
.L_17:
        /*0048*/ 	.byte	0x04, 0x17
        /*004a*/ 	.short	(.L_19 - .L_18)
.L_18:
        /*004c*/ 	.word	0x00000000
        /*0050*/ 	.short	0x0002
        /*0052*/ 	.short	0x0010
        /*0054*/ 	.byte	0x00, 0xf5, 0x21, 0x00


	//----- nvinfo : EIATTR_KPARAM_INFO
	.align		4
.L_19:
        /*0058*/ 	.byte	0x04, 0x17
        /*005a*/ 	.short	(.L_21 - .L_20)
.L_20:
        /*005c*/ 	.word	0x00000000
        /*0060*/ 	.short	0x0001
        /*0062*/ 	.short	0x0008
        /*0064*/ 	.byte	0x00, 0xf0, 0x11, 0x00


	//----- nvinfo : EIATTR_KPARAM_INFO
	.align		4
.L_21:
        /*0068*/ 	.byte	0x04, 0x17
        /*006a*/ 	.short	(.L_23 - .L_22)
.L_22:
        /*006c*/ 	.word	0x00000000
        /*0070*/ 	.short	0x0000
        /*0072*/ 	.short	0x0000
        /*0074*/ 	.byte	0x00, 0xf5, 0x21, 0x00


	//----- nvinfo : EIATTR_SPARSE_MMA_MASK
	.align		4
.L_23:
        /*0078*/ 	.byte	0x03, 0x50
        /*007a*/ 	.short	0x0000


	//----- nvinfo : EIATTR_MAXREG_COUNT
	.align		4
        /*007c*/ 	.byte	0x03, 0x1b
        /*007e*/ 	.short	0x00ff


	//----- nvinfo : EIATTR_NUM_BARRIERS
	.align		4
        /*0080*/ 	.byte	0x02, 0x4c
        /*0082*/ 	.byte	0x01
	.zero		1


	//----- nvinfo : EIATTR_MERCURY_ISA_VERSION
	.align		4
        /*0084*/ 	.byte	0x03, 0x5f
        /*0086*/ 	.short	0x0101


	//----- nvinfo : EIATTR_VRC_CTA_INIT_COUNT
	.align		4
        /*0088*/ 	.byte	0x02, 0x4a
	.zero		1
	.zero		1


	//----- nvinfo : EIATTR_EXIT_INSTR_OFFSETS
	.align		4
        /*008c*/ 	.byte	0x04, 0x1c
        /*008e*/ 	.short	(.L_25 - .L_24)


	//   ....[0]....
.L_24:
        /*0090*/ 	.word	0x000024e0


	//   ....[1]....
        /*0094*/ 	.word	0x000027d0


	//   ....[2]....
        /*0098*/ 	.word	0x000029f0


	//----- nvinfo : EIATTR_CRS_STACK_SIZE
	.align		4
.L_25:
        /*009c*/ 	.byte	0x04, 0x1e
        /*009e*/ 	.short	(.L_27 - .L_26)
.L_26:
        /*00a0*/ 	.word	0x00000000


	//----- nvinfo : EIATTR_CBANK_PARAM_SIZE
	.align		4
.L_27:
        /*00a4*/ 	.byte	0x03, 0x19
        /*00a6*/ 	.short	0x0034


	//----- nvinfo : EIATTR_PARAM_CBANK
	.align		4
        /*00a8*/ 	.byte	0x04, 0x0a
        /*00aa*/ 	.short	(.L_29 - .L_28)
	.align		4
.L_28:
        /*00ac*/ 	.word	index@(.nv.constant0._Z22image_histogram_kernelPdiS_S_S_S_i)
        /*00b0*/ 	.short	0x0380
        /*00b2*/ 	.short	0x0034


	//----- nvinfo : EIATTR_SW_WAR
	.align		4
.L_29:
        /*00b4*/ 	.byte	0x04, 0x36
        /*00b6*/ 	.short	(.L_31 - .L_30)
.L_30:
        /*00b8*/ 	.word	0x00000008
.L_31:


//--------------------- .nv.callgraph             --------------------------
	.section	.nv.callgraph,"",@"SHT_CUDA_CALLGRAPH"
	.align	4
	.sectionentsize	8
	.align		4
        /*0000*/ 	.word	0x00000000
	.align		4
        /*0004*/ 	.word	0xffffffff
	.align		4
        /*0008*/ 	.word	0x00000000
	.align		4
        /*000c*/ 	.word	0xfffffffe
	.align		4
        /*0010*/ 	.word	0x00000000
	.align		4
        /*0014*/ 	.word	0xfffffffd
	.align		4
        /*0018*/ 	.word	0x00000000
	.align		4
        /*001c*/ 	.word	0xfffffffc


//--------------------- .text._Z22image_histogram_kernelPdiS_S_S_S_i --------------------------
	.section	.text._Z22image_histogram_kernelPdiS_S_S_S_i,"ax",@progbits
	.align	128
        .global         _Z22image_histogram_kernelPdiS_S_S_S_i
        .type           _Z22image_histogram_kernelPdiS_S_S_S_i,@function
        .size           _Z22image_histogram_kernelPdiS_S_S_S_i,(.L_x_59 - _Z22image_histogram_kernelPdiS_S_S_S_i)
        .other          _Z22image_histogram_kernelPdiS_S_S_S_i,@"STO_CUDA_ENTRY STV_DEFAULT"
_Z22image_histogram_kernelPdiS_S_S_S_i:
.text._Z22image_histogram_kernelPdiS_S_S_S_i:
[----:B------:R-:W-:Y:S01]  /*0000*/  LDC R1, c[0x0][0x37c] ;  /* 0x0000df00ff017b82 */ /* 0x000fe20000000800 */
[----:B------:R-:W0:Y:S01]  /*0010*/  S2R R2, SR_TID.X ;  /* 0x0000000000027919 */ /* 0x000e220000002100 */
[----:B------:R-:W0:Y:S01]  /*0020*/  LDCU UR8, c[0x0][0x3b0] ;  /* 0x00007600ff0877ac */ /* 0x000e220008000800 */
[----:B------:R-:W-:Y:S01]  /*0030*/  BSSY.RECONVERGENT B0, `(.L_x_0) ;  /* 0x0000059000007945 */ /* 0x000fe20003800200 */
[----:B0-----:R-:W-:-:S13]  /*0040*/  ISETP.GE.AND P0, PT, R2, UR8, PT ;  /* 0x0000000802007c0c */ /* 0x001fda000bf06270 */
[----:B------:R-:W-:Y:S05]  /*0050*/  @P0 BRA `(.L_x_1) ;  /* 0x0000000400580947 */ /* 0x000fea0003800000 */
[----:B------:R-:W-:Y:S01]  /*0060*/  LOP3.LUT R0, RZ, R2, RZ, 0x33, !PT ;  /* 0x00000002ff007212 */ /* 0x000fe200078e33ff */
[----:B------:R-:W-:Y:S04]  /*0070*/  BSSY.RECONVERGENT B1, `(.L_x_2) ;  /* 0x0000025000017945 */ /* 0x000fe80003800200 */
[----:B------:R-:W-:-:S05]  /*0080*/  VIADD R0, R0, UR8 ;  /* 0x0000000800007c36 */ /* 0x000fca0008000000 */
[C---:B------:R-:W-:Y:S02]  /*0090*/  ISETP.GE.U32.AND P1, PT, R0.reuse, 0x1e00, PT ;  /* 0x00001e000000780c */ /* 0x040fe40003f26070 */
[----:B------:R-:W-:Y:S01]  /*00a0*/  LEA.HI R3, R0, 0x1, RZ, 0x17 ;  /* 0x0000000100037811 */ /* 0x000fe200078fb8ff */
[----:B------:R-:W-:-:S03]  /*00b0*/  IMAD.MOV.U32 R0, RZ, RZ, R2 ;  /* 0x000000ffff007224 */ /* 0x000fc600078e0002 */
[----:B------:R-:W-:-:S04]  /*00c0*/  LOP3.LUT R6, R3, 0xf, RZ, 0xc0, !PT ;  /* 0x0000000f03067812 */ /* 0x000fc800078ec0ff */
[----:B------:R-:W-:-:S03]  /*00d0*/  ISETP.NE.AND P2, PT, R6, RZ, PT ;  /* 0x000000ff0600720c */ /* 0x000fc60003f45270 */
[----:B------:R-:W-:Y:S10]  /*00e0*/  @!P1 BRA `(.L_x_3) ;  /* 0x0000000000749947 */ /* 0x000ff40003800000 */
[----:B------:R-:W0:Y:S01]  /*00f0*/  S2UR UR5, SR_CgaCtaId ;  /* 0x00000000000579c3 */ /* 0x000e220000008800 */
[----:B------:R-:W-:Y:S01]  /*0100*/  UMOV UR4, 0x400 ;  /* 0x0000040000047882 */ /* 0x000fe20000000000 */
[----:B------:R-:W-:Y:S01]  /*0110*/  LOP3.LUT R4, R3, 0xfffff0, RZ, 0xc0, !PT ;  /* 0x00fffff003047812 */ /* 0x000fe200078ec0ff */
[----:B------:R-:W-:-:S04]  /*0120*/  IMAD.MOV.U32 R0, RZ, RZ, R2 ;  /* 0x000000ffff007224 */ /* 0x000fc800078e0002 */
[----:B------:R-:W-:Y:S01]  /*0130*/  IMAD.MOV R4, RZ, RZ, -R4 ;  /* 0x000000ffff047224 */ /* 0x000fe200078e0a04 */
[----:B0-----:R-:W-:-:S06]  /*0140*/  ULEA UR4, UR5, UR4, 0x18 ;  /* 0x0000000405047291 */ /* 0x001fcc000f8ec0ff */
[----:B------:R-:W-:-:S05]  /*0150*/  LEA R5, R2, UR4, 0x2 ;  /* 0x0000000402057c11 */ /* 0x000fca000f8e10ff */
[----:B------:R-:W-:-:S07]  /*0160*/  VIADD R5, R5, 0x4000 ;  /* 0x0000400005057836 */ /* 0x000fce0000000000 */
.L_x_4:
[----:B------:R-:W-:Y:S01]  /*0170*/  VIADD R4, R4, 0x10 ;  /* 0x0000001004047836 */ /* 0x000fe20000000000 */
[----:B------:R-:W-:Y:S01]  /*0180*/  STS [R5+-0x4000], RZ ;  /* 0xffc000ff05007388 */ /* 0x000fe20000000800 */
[----:B------:R-:W-:-:S03]  /*0190*/  VIADD R0, R0, 0x2000 ;  /* 0x0000200000007836 */ /* 0x000fc60000000000 */
[----:B------:R-:W-:Y:S01]  /*01a0*/  ISETP.NE.AND P1, PT, R4, RZ, PT ;  /* 0x000000ff0400720c */ /* 0x000fe20003f25270 */
[----:B------:R-:W-:Y:S04]  /*01b0*/  STS [R5+-0x3800], RZ ;  /* 0xffc800ff05007388 */ /* 0x000fe80000000800 */
[----:B------:R-:W-:Y:S04]  /*01c0*/  STS [R5+-0x3000], RZ ;  /* 0xffd000ff05007388 */ /* 0x000fe80000000800 */
[----:B------:R-:W-:Y:S04]  /*01d0*/  STS [R5+-0x2800], RZ ;  /* 0xffd800ff05007388 */ /* 0x000fe80000000800 */
[----:B------:R-:W-:Y:S04]  /*01e0*/  STS [R5+-0x2000], RZ ;  /* 0xffe000ff05007388 */ /* 0x000fe80000000800 */
[----:B------:R-:W-:Y:S04]  /*01f0*/  STS [R5+-0x1800], RZ ;  /* 0xffe800ff05007388 */ /* 0x000fe80000000800 */
[----:B------:R-:W-:Y:S04]  /*0200*/  STS [R5+-0x1000], RZ ;  /* 0xfff000ff05007388 */ /* 0x000fe80000000800 */
[----:B------:R-:W-:Y:S04]  /*0210*/  STS [R5+-0x800], RZ ;  /* 0xfff800ff05007388 */ /* 0x000fe80000000800 */
[----:B------:R-:W-:Y:S04]  /*0220*/  STS [R5], RZ ;  /* 0x000000ff05007388 */ /* 0x000fe80000000800 */
[----:B------:R-:W-:Y:S04]  /*0230*/  STS [R5+0x800], RZ ;  /* 0x000800ff05007388 */ /* 0x000fe80000000800 */
[----:B------:R-:W-:Y:S04]  /*0240*/  STS [R5+0x1000], RZ ;  /* 0x001000ff05007388 */ /* 0x000fe80000000800 */
[----:B------:R-:W-:Y:S04]  /*0250*/  STS [R5+0x1800], RZ ;  /* 0x001800ff05007388 */ /* 0x000fe80000000800 */
[----:B------:R-:W-:Y:S04]  /*0260*/  STS [R5+0x2000], RZ ;  /* 0x002000ff05007388 */ /* 0x000fe80000000800 */
[----:B------:R-:W-:Y:S04]  /*0270*/  STS [R5+0x2800], RZ ;  /* 0x002800ff05007388 */ /* 0x000fe80000000800 */
[----:B------:R-:W-:Y:S04]  /*0280*/  STS [R5+0x3000], RZ ;  /* 0x003000ff05007388 */ /* 0x000fe80000000800 */
[----:B------:R0:W-:Y:S02]  /*0290*/  STS [R5+0x3800], RZ ;  /* 0x003800ff05007388 */ /* 0x0001e40000000800 */
[----:B0-----:R-:W-:Y:S01]  /*02a0*/  VIADD R5, R5, 0x8000 ;  /* 0x0000800005057836 */ /* 0x001fe20000000000 */
[----:B------:R-:W-:Y:S06]  /*02b0*/  @P1 BRA `(.L_x_4) ;  /* 0xfffffffc00ac1947 */ /* 0x000fec000383ffff */
.L_x_3:
[----:B------:R-:W-:Y:S05]  /*02c0*/  BSYNC.RECONVERGENT B1 ;  /* 0x0000000000017941 */ /* 0x000fea0003800200 */
.L_x_2:
[----:B------:R-:W-:Y:S05]  /*02d0*/  @!P2 BRA `(.L_x_1) ;  /* 0x0000000000b8a947 */ /* 0x000fea0003800000 */
[----:B------:R-:W-:Y:S01]  /*02e0*/  ISETP.GE.U32.AND P1, PT, R6, 0x8, PT ;  /* 0x000000080600780c */ /* 0x000fe20003f26070 */
[----:B------:R-:W-:Y:S01]  /*02f0*/  BSSY.RECONVERGENT B1, `(.L_x_5) ;  /* 0x0000011000017945 */ /* 0x000fe20003800200 */
[----:B------:R-:W-:-:S04]  /*0300*/  LOP3.LUT R5, R3, 0x7, RZ, 0xc0, !PT ;  /* 0x0000000703057812 */ /* 0x000fc800078ec0ff */
[----:B------:R-:W-:-:S07]  /*0310*/  ISETP.NE.AND P2, PT, R5, RZ, PT ;  /* 0x000000ff0500720c */ /* 0x000fce0003f45270 */
[----:B------:R-:W-:Y:S06]  /*0320*/  @!P1 BRA `(.L_x_6) ;  /* 0x0000000000349947 */ /* 0x000fec0003800000 */
[----:B------:R-:W0:Y:S01]  /*0330*/  S2UR UR5, SR_CgaCtaId ;  /* 0x00000000000579c3 */ /* 0x000e220000008800 */
[----:B------:R-:W-:Y:S02]  /*0340*/  UMOV UR4, 0x400 ;  /* 0x0000040000047882 */ /* 0x000fe40000000000 */
[----:B0-----:R-:W-:-:S06]  /*0350*/  ULEA UR4, UR5, UR4, 0x18 ;  /* 0x0000000405047291 */ /* 0x001fcc000f8ec0ff */
[C---:B------:R-:W-:Y:S02]  /*0360*/  LEA R4, R0.reuse, UR4, 0x2 ;  /* 0x0000000400047c11 */ /* 0x040fe4000f8e10ff */
[----:B------:R-:W-:-:S03]  /*0370*/  IADD3 R0, PT, PT, R0, 0x1000, RZ ;  /* 0x0000100000007810 */ /* 0x000fc60007ffe0ff */
[----:B------:R0:W-:Y:S04]  /*0380*/  STS [R4], RZ ;  /* 0x000000ff04007388 */ /* 0x0001e80000000800 */
[----:B------:R0:W-:Y:S04]  /*0390*/  STS [R4+0x800], RZ ;  /* 0x000800ff04007388 */ /* 0x0001e80000000800 */
[----:B------:R0:W-:Y:S04]  /*03a0*/  STS [R4+0x1000], RZ ;  /* 0x001000ff04007388 */ /* 0x0001e80000000800 */
[----:B------:R0:W-:Y:S04]  /*03b0*/  STS [R4+0x1800], RZ ;  /* 0x001800ff04007388 */ /* 0x0001e80000000800 */
[----:B------:R0:W-:Y:S04]  /*03c0*/  STS [R4+0x2000], RZ ;  /* 0x002000ff04007388 */ /* 0x0001e80000000800 */
[----:B------:R0:W-:Y:S04]  /*03d0*/  STS [R4+0x2800], RZ ;  /* 0x002800ff04007388 */ /* 0x0001e80000000800 */
[----:B------:R0:W-:Y:S04]  /*03e0*/  STS [R4+0x3000], RZ ;  /* 0x003000ff04007388 */ /* 0x0001e80000000800 */
[----:B------:R0:W-:Y:S02]  /*03f0*/  STS [R4+0x3800], RZ ;  /* 0x003800ff04007388 */ /* 0x0001e40000000800 */
.L_x_6:
[----:B------:R-:W-:Y:S05]  /*0400*/  BSYNC.RECONVERGENT B1 ;  /* 0x0000000000017941 */ /* 0x000fea0003800200 */
.L_x_5:
[----:B------:R-:W-:Y:S05]  /*0410*/  @!P2 BRA `(.L_x_1) ;  /* 0x000000000068a947 */ /* 0x000fea0003800000 */
[----:B------:R-:W-:Y:S01]  /*0420*/  ISETP.GE.U32.AND P1, PT, R5, 0x4, PT ;  /* 0x000000040500780c */ /* 0x000fe20003f26070 */
[----:B------:R-:W-:Y:S01]  /*0430*/  BSSY.RECONVERGENT B1, `(.L_x_7) ;  /* 0x000000d000017945 */ /* 0x000fe20003800200 */
[----:B------:R-:W-:-:S04]  /*0440*/  LOP3.LUT R3, R3, 0x3, RZ, 0xc0, !PT ;  /* 0x0000000303037812 */ /* 0x000fc800078ec0ff */
[----:B------:R-:W-:-:S07]  /*0450*/  ISETP.NE.AND P2, PT, R3, RZ, PT ;  /* 0x000000ff0300720c */ /* 0x000fce0003f45270 */
[----:B------:R-:W-:Y:S06]  /*0460*/  @!P1 BRA `(.L_x_8) ;  /* 0x0000000000249947 */ /* 0x000fec0003800000 */
[----:B------:R-:W1:Y:S01]  /*0470*/  S2UR UR5, SR_CgaCtaId ;  /* 0x00000000000579c3 */ /* 0x000e620000008800 */
[----:B------:R-:W-:Y:S02]  /*0480*/  UMOV UR4, 0x400 ;  /* 0x0000040000047882 */ /* 0x000fe40000000000 */
[----:B-1----:R-:W-:-:S06]  /*0490*/  ULEA UR4, UR5, UR4, 0x18 ;  /* 0x0000000405047291 */ /* 0x002fcc000f8ec0ff */
[C---:B0-----:R-:W-:Y:S01]  /*04a0*/  LEA R4, R0.reuse, UR4, 0x2 ;  /* 0x0000000400047c11 */ /* 0x041fe2000f8e10ff */
[----:B------:R-:W-:-:S04]  /*04b0*/  VIADD R0, R0, 0x800 ;  /* 0x0000080000007836 */ /* 0x000fc80000000000 */
[----:B------:R1:W-:Y:S04]  /*04c0*/  STS [R4], RZ ;  /* 0x000000ff04007388 */ /* 0x0003e80000000800 */
[----:B------:R1:W-:Y:S04]  /*04d0*/  STS [R4+0x800], RZ ;  /* 0x000800ff04007388 */ /* 0x0003e80000000800 */
[----:B------:R1:W-:Y:S04]  /*04e0*/  STS [R4+0x1000], RZ ;  /* 0x001000ff04007388 */ /* 0x0003e80000000800 */
[----:B------:R1:W-:Y:S02]  /*04f0*/  STS [R4+0x1800], RZ ;  /* 0x001800ff04007388 */ /* 0x0003e40000000800 */
.L_x_8:
[----:B------:R-:W-:Y:S05]  /*0500*/  BSYNC.RECONVERGENT B1 ;  /* 0x0000000000017941 */ /* 0x000fea0003800200 */
.L_x_7:
[----:B------:R-:W-:Y:S05]  /*0510*/  @!P2 BRA `(.L_x_1) ;  /* 0x000000000028a947 */ /* 0x000fea0003800000 */
[----:B------:R-:W2:Y:S01]  /*0520*/  S2UR UR5, SR_CgaCtaId ;  /* 0x00000000000579c3 */ /* 0x000ea20000008800 */
[----:B------:R-:W-:Y:S01]  /*0530*/  UMOV UR4, 0x400 ;  /* 0x0000040000047882 */ /* 0x000fe20000000000 */
[----:B------:R-:W-:Y:S01]  /*0540*/  IMAD.MOV R3, RZ, RZ, -R3 ;  /* 0x000000ffff037224 */ /* 0x000fe200078e0a03 */
[----:B--2---:R-:W-:-:S06]  /*0550*/  ULEA UR4, UR5, UR4, 0x18 ;  /* 0x0000000405047291 */ /* 0x004fcc000f8ec0ff */
[----:B------:R-:W-:-:S07]  /*0560*/  LEA R0, R0, UR4, 0x2 ;  /* 0x0000000400007c11 */ /* 0x000fce000f8e10ff */
.L_x_9:
[----:B------:R-:W-:Y:S01]  /*0570*/  VIADD R3, R3, 0x1 ;  /* 0x0000000103037836 */ /* 0x000fe20000000000 */
[----:B------:R2:W-:Y:S04]  /*0580*/  STS [R0], RZ ;  /* 0x000000ff00007388 */ /* 0x0005e80000000800 */
[----:B------:R-:W-:Y:S01]  /*0590*/  ISETP.NE.AND P1, PT, R3, RZ, PT ;  /* 0x000000ff0300720c */ /* 0x000fe20003f25270 */
[----:B--2---:R-:W-:-:S12]  /*05a0*/  VIADD R0, R0, 0x800 ;  /* 0x0000080000007836 */ /* 0x004fd80000000000 */
[----:B------:R-:W-:Y:S05]  /*05b0*/  @P1 BRA `(.L_x_9) ;  /* 0xfffffffc00ec1947 */ /* 0x000fea000383ffff */
.L_x_1:
[----:B------:R-:W-:Y:S05]  /*05c0*/  BSYNC.RECONVERGENT B0 ;  /* 0x0000000000007941 */ /* 0x000fea0003800200 */
.L_x_0:
[----:B------:R-:W2:Y:S01]  /*05d0*/  S2UR UR4, SR_CTAID.X ;  /* 0x00000000000479c3 */ /* 0x000ea20000002500 */
[----:B------:R-:W3:Y:S01]  /*05e0*/  LDCU UR9, c[0x0][0x388] ;  /* 0x00007100ff0977ac */ /* 0x000ee20008000800 */
[----:B------:R-:W4:Y:S06]  /*05f0*/  LDCU.64 UR6, c[0x0][0x358] ;  /* 0x00006b00ff0677ac */ /* 0x000f2c0008000a00 */
[----:B------:R-:W2:Y:S01]  /*0600*/  LDC R5, c[0x0][0x360] ;  /* 0x0000d800ff057b82 */ /* 0x000ea20000000800 */
[----:B------:R-:W0:Y:S01]  /*0610*/  LDCU UR5, c[0x0][0x370] ;  /* 0x00006e00ff0577ac */ /* 0x000e220008000800 */
[----:B--2---:R-:W-:-:S02]  /*0620*/  IMAD R3, R5, UR4, R2 ;  /* 0x0000000405037c24 */ /* 0x004fc4000f8e0202 */
[----:B01----:R-:W-:-:S04]  /*0630*/  IMAD R4, R5, UR5, RZ ;  /* 0x0000000505047c24 */ /* 0x003fc8000f8e02ff */
[----:B------:R-:W-:Y:S01]  /*0640*/  BAR.SYNC.DEFER_BLOCKING 0x0 ;  /* 0x0000000000007b1d */ /* 0x000fe20000010000 */
[----:B---3--:R-:W-:-:S13]  /*0650*/  ISETP.GE.AND P1, PT, R3, UR9, PT ;  /* 0x0000000903007c0c */ /* 0x008fda000bf26270 */
[----:B----4-:R-:W-:Y:S05]  /*0660*/  @P1 BRA `(.L_x_10) ;  /* 0x0000000400381947 */ /* 0x010fea0003800000 */
[----:B------:R-:W0:Y:S01]  /*0670*/  I2F.U32.RP R9, R4 ;  /* 0x0000000400097306 */ /* 0x000e220000209000 */
[C---:B------:R-:W-:Y:S01]  /*0680*/  IMAD.IADD R0, R4.reuse, 0x1, R3 ;  /* 0x0000000104007824 */ /* 0x040fe200078e0203 */
[----:B------:R-:W-:Y:S01]  /*0690*/  ISETP.NE.U32.AND P3, PT, R4, RZ, PT ;  /* 0x000000ff0400720c */ /* 0x000fe20003f65070 */
[----:B------:R-:W-:Y:S01]  /*06a0*/  IMAD.MOV R11, RZ, RZ, -R4 ;  /* 0x000000ffff0b7224 */ /* 0x000fe200078e0a04 */
[----:B------:R-:W-:Y:S02]  /*06b0*/  BSSY B0, `(.L_x_11) ;  /* 0x000002c000007945 */ /* 0x000fe40003800000 */
[C---:B------:R-:W-:Y:S02]  /*06c0*/  ISETP.GE.AND P1, PT, R0.reuse, UR9, PT ;  /* 0x0000000900007c0c */ /* 0x040fe4000bf26270 */
[----:B------:R-:W-:Y:S02]  /*06d0*/  VIMNMX R5, PT, PT, R0, UR9, !PT ;  /* 0x0000000900057c48 */ /* 0x000fe4000ffe0100 */
[----:B------:R-:W-:-:S04]  /*06e0*/  SEL R8, RZ, 0x1, P1 ;  /* 0x00000001ff087807 */ /* 0x000fc80000800000 */
[----:B------:R-:W-:Y:S01]  /*06f0*/  IADD3 R5, PT, PT, R5, -R0, -R8 ;  /* 0x8000000005057210 */ /* 0x000fe20007ffe808 */
[----:B0-----:R-:W0:Y:S02]  /*0700*/  MUFU.RCP R9, R9 ;  /* 0x0000000900097308 */ /* 0x001e240000001000 */
[----:B0-----:R-:W-:-:S06]  /*0710*/  VIADD R6, R9, 0xffffffe ;  /* 0x0ffffffe09067836 */ /* 0x001fcc0000000000 */
[----:B------:R0:W1:Y:S02]  /*0720*/  F2I.FTZ.U32.TRUNC.NTZ R7, R6 ;  /* 0x0000000600077305 */ /* 0x000064000021f000 */
[----:B0-----:R-:W-:Y:S02]  /*0730*/  HFMA2 R6, -RZ, RZ, 0, 0 ;  /* 0x00000000ff067431 */ /* 0x001fe400000001ff */
[----:B-1----:R-:W-:-:S04]  /*0740*/  IMAD R11, R11, R7, RZ ;  /* 0x000000070b0b7224 */ /* 0x002fc800078e02ff */
[----:B------:R-:W-:-:S06]  /*0750*/  IMAD.HI.U32 R10, R7, R11, R6 ;  /* 0x0000000b070a7227 */ /* 0x000fcc00078e0006 */
[----:B------:R-:W-:-:S04]  /*0760*/  IMAD.HI.U32 R7, R10, R5, RZ ;  /* 0x000000050a077227 */ /* 0x000fc800078e00ff */
[----:B------:R-:W-:-:S04]  /*0770*/  IMAD.MOV R0, RZ, RZ, -R7 ;  /* 0x000000ffff007224 */ /* 0x000fc800078e0a07 */
[----:B------:R-:W-:-:S05]  /*0780*/  IMAD R5, R4, R0, R5 ;  /* 0x0000000004057224 */ /* 0x000fca00078e0205 */
[----:B------:R-:W-:-:S13]  /*0790*/  ISETP.GE.U32.AND P1, PT, R5, R4, PT ;  /* 0x000000040500720c */ /* 0x000fda0003f26070 */
[----:B------:R-:W-:Y:S02]  /*07a0*/  @P1 IMAD.IADD R5, R5, 0x1, -R4 ;  /* 0x0000000105051824 */ /* 0x000fe400078e0a04 */
[----:B------:R-:W-:-:S03]  /*07b0*/  @P1 VIADD R7, R7, 0x1 ;  /* 0x0000000107071836 */ /* 0x000fc60000000000 */
[----:B------:R-:W-:-:S13]  /*07c0*/  ISETP.GE.U32.AND P2, PT, R5, R4, PT ;  /* 0x000000040500720c */ /* 0x000fda0003f46070 */
[----:B------:R-:W-:Y:S01]  /*07d0*/  @P2 VIADD R7, R7, 0x1 ;  /* 0x0000000107072836 */ /* 0x000fe20000000000 */
[----:B------:R-:W-:-:S05]  /*07e0*/  @!P3 LOP3.LUT R7, RZ, R4, RZ, 0x33, !PT ;  /* 0x00000004ff07b212 */ /* 0x000fca00078e33ff */
[----:B------:R-:W-:-:S05]  /*07f0*/  IMAD.IADD R0, R8, 0x1, R7 ;  /* 0x0000000108007824 */ /* 0x000fca00078e0207 */
[C---:B------:R-:W-:Y:S02]  /*0800*/  LOP3.LUT R5, R0.reuse, 0x3, RZ, 0xc0, !PT ;  /* 0x0000000300057812 */ /* 0x040fe400078ec0ff */
[----:B------:R-:W-:Y:S02]  /*0810*/  ISETP.GE.U32.AND P2, PT, R0, 0x3, PT ;  /* 0x000000030000780c */ /* 0x000fe40003f46070 */
[----:B------:R-:W-:Y:S01]  /*0820*/  ISETP.NE.AND P1, PT, R5, 0x3, PT ;  /* 0x000000030500780c */ /* 0x000fe20003f25270 */
[----:B------:R-:W-:-:S12]  /*0830*/  IMAD.MOV.U32 R5, RZ, RZ, R3 ;  /* 0x000000ffff057224 */ /* 0x000fd800078e0003 */
[----:B------:R-:W-:Y:S05]  /*0840*/  @!P1 BRA `(.L_x_12) ;  /* 0x0000000000489947 */ /* 0x000fea0003800000 */
[----:B------:R-:W0:Y:S01]  /*0850*/  S2R R6, SR_CgaCtaId ;  /* 0x0000000000067919 */ /* 0x000e220000008800 */
[----:B------:R-:W1:Y:S01]  /*0860*/  LDC.64 R8, c[0x0][0x380] ;  /* 0x0000e000ff087b82 */ /* 0x000e620000000a00 */
[----:B------:R-:W-:Y:S01]  /*0870*/  VIADD R0, R0, 0x1 ;  /* 0x0000000100007836 */ /* 0x000fe20000000000 */
[----:B------:R-:W-:-:S04]  /*0880*/  MOV R5, 0x400 ;  /* 0x0000040000057802 */ /* 0x000fc80000000f00 */
[----:B------:R-:W-:-:S05]  /*0890*/  LOP3.LUT R0, R0, 0x3, RZ, 0xc0, !PT ;  /* 0x0000000300007812 */ /* 0x000fca00078ec0ff */
[----:B------:R-:W-:Y:S01]  /*08a0*/  IMAD.MOV R0, RZ, RZ, -R0 ;  /* 0x000000ffff007224 */ /* 0x000fe200078e0a00 */
[----:B0-----:R-:W-:Y:S02]  /*08b0*/  LEA R11, R6, R5, 0x18 ;  /* 0x00000005060b7211 */ /* 0x001fe400078ec0ff */
[----:B------:R-:W-:-:S07]  /*08c0*/  MOV R5, R3 ;  /* 0x0000000300057202 */ /* 0x000fce0000000f00 */
.L_x_13:
[----:B-1----:R-:W-:-:S06]  /*08d0*/  IMAD.WIDE R6, R5, 0x8, R8 ;  /* 0x0000000805067825 */ /* 0x002fcc00078e0208 */
[----:B------:R-:W2:Y:S01]  /*08e0*/  LDG.E.64 R6, desc[UR6][R6.64] ;  /* 0x0000000606067981 */ /* 0x000ea2000c1e1b00 */
[----:B------:R-:W-:Y:S01]  /*08f0*/  VIADD R0, R0, 0x1 ;  /* 0x0000000100007836 */ /* 0x000fe20000000000 */
[----:B------:R-:W-:Y:S05]  /*0900*/  YIELD ;  /* 0x0000000000007946 */ /* 0x000fea0003800000 */
[----:B------:R-:W-:Y:S01]  /*0910*/  ISETP.NE.AND P1, PT, R0, RZ, PT ;  /* 0x000000ff0000720c */ /* 0x000fe20003f25270 */
[----:B------:R-:W-:Y:S01]  /*0920*/  IMAD.IADD R5, R4, 0x1, R5 ;  /* 0x0000000104057824 */ /* 0x000fe200078e0205 */
[----:B0-2---:R-:W0:Y:S02]  /*0930*/  F2I.F64.TRUNC R10, R6 ;  /* 0x00000006000a7311 */ /* 0x005e24000030d100 */
[----:B0-----:R-:W-:-:S05]  /*0940*/  IMAD R10, R10, 0x4, R11 ;  /* 0x000000040a0a7824 */ /* 0x001fca00078e020b */
[----:B------:R0:W-:Y:S04]  /*0950*/  ATOMS.POPC.INC.32 RZ, [R10+URZ] ;  /* 0x000000000aff7f8c */ /* 0x0001e8000d8000ff */
[----:B------:R-:W-:Y:S05]  /*0960*/  @P1 BRA `(.L_x_13) ;  /* 0xfffffffc00d81947 */ /* 0x000fea000383ffff */
.L_x_12:
[----:B------:R-:W-:Y:S05]  /*0970*/  BSYNC B0 ;  /* 0x0000000000007941 */ /* 0x000fea0003800000 */
.L_x_11:
[----:B------:R-:W-:Y:S05]  /*0980*/  @!P2 BRA `(.L_x_10) ;  /* 0x000000000070a947 */ /* 0x000fea0003800000 */
[----:B------:R-:W1:Y:S01]  /*0990*/  S2R R9, SR_CgaCtaId ;  /* 0x0000000000097919 */ /* 0x000e620000008800 */
[----:B------:R-:W2:Y:S01]  /*09a0*/  LDC.64 R6, c[0x0][0x380] ;  /* 0x0000e000ff067b82 */ /* 0x000ea20000000a00 */
[----:B------:R-:W-:-:S04]  /*09b0*/  MOV R0, 0x400 ;  /* 0x0000040000007802 */ /* 0x000fc80000000f00 */
[----:B-1----:R-:W-:-:S07]  /*09c0*/  LEA R19, R9, R0, 0x18 ;  /* 0x0000000009137211 */ /* 0x002fce00078ec0ff */
.L_x_14:
[----:B--2---:R-:W-:-:S04]  /*09d0*/  IMAD.WIDE R8, R5, 0x8, R6 ;  /* 0x0000000805087825 */ /* 0x004fc800078e0206 */
[C---:B0-----:R-:W-:Y:S02]  /*09e0*/  IMAD.WIDE R10, R4.reuse, 0x8, R8 ;  /* 0x00000008040a7825 */ /* 0x041fe400078e0208 */
[----:B------:R-:W2:Y:S02]  /*09f0*/  LDG.E.64 R8, desc[UR6][R8.64] ;  /* 0x0000000608087981 */ /* 0x000ea4000c1e1b00 */
[C---:B------:R-:W-:Y:S02]  /*0a00*/  IMAD.WIDE R12, R4.reuse, 0x8, R10 ;  /* 0x00000008040c7825 */ /* 0x040fe400078e020a */
[----:B------:R-:W3:Y:S02]  /*0a10*/  LDG.E.64 R10, desc[UR6][R10.64] ;  /* 0x000000060a0a7981 */ /* 0x000ee4000c1e1b00 */
[C---:B------:R-:W-:Y:S02]  /*0a20*/  IMAD.WIDE R14, R4.reuse, 0x8, R12 ;  /* 0x00000008040e7825 */ /* 0x040fe400078e020c */
[----:B------:R-:W4:Y:S04]  /*0a30*/  LDG.E.64 R12, desc[UR6][R12.64] ;  /* 0x000000060c0c7981 */ /* 0x000f28000c1e1b00 */
[----:B------:R-:W5:Y:S01]  /*0a40*/  LDG.E.64 R14, desc[UR6][R14.64] ;  /* 0x000000060e0e7981 */ /* 0x000f62000c1e1b00 */
[----:B------:R-:W-:-:S05]  /*0a50*/  IMAD R5, R4, 0x4, R5 ;  /* 0x0000000404057824 */ /* 0x000fca00078e0205 */
[----:B------:R-:W-:Y:S01]  /*0a60*/  ISETP.GE.AND P1, PT, R5, UR9, PT ;  /* 0x0000000905007c0c */ /* 0x000fe2000bf26270 */
[----:B------:R-:W-:Y:S05]  /*0a70*/  YIELD ;  /* 0x0000000000007946 */ /* 0x000fea0003800000 */
[----:B-12---:R-:W0:Y:S08]  /*0a80*/  F2I.F64.TRUNC R0, R8 ;  /* 0x0000000800007311 */ /* 0x006e30000030d100 */
[----:B---3--:R-:W1:Y:S08]  /*0a90*/  F2I.F64.TRUNC R16, R10 ;  /* 0x0000000a00107311 */ /* 0x008e70000030d100 */
[----:B----4-:R-:W2:Y:S08]  /*0aa0*/  F2I.F64.TRUNC R17, R12 ;  /* 0x0000000c00117311 */ /* 0x010eb0000030d100 */
[----:B-----5:R-:W3:Y:S01]  /*0ab0*/  F2I.F64.TRUNC R18, R14 ;  /* 0x0000000e00127311 */ /* 0x020ee2000030d100 */
[----:B0-----:R-:W-:-:S02]  /*0ac0*/  IMAD R0, R0, 0x4, R19 ;  /* 0x0000000400007824 */ /* 0x001fc400078e0213 */
[----:B-1----:R-:W-:-:S03]  /*0ad0*/  IMAD R16, R16, 0x4, R19 ;  /* 0x0000000410107824 */ /* 0x002fc600078e0213 */
[----:B------:R1:W-:Y:S01]  /*0ae0*/  ATOMS.POPC.INC.32 RZ, [R0+URZ] ;  /* 0x0000000000ff7f8c */ /* 0x0003e2000d8000ff */
[----:B--2---:R-:W-:-:S03]  /*0af0*/  IMAD R17, R17, 0x4, R19 ;  /* 0x0000000411117824 */ /* 0x004fc600078e0213 */
[----:B------:R1:W-:Y:S04]  /*0b00*/  ATOMS.POPC.INC.32 RZ, [R16+URZ] ;  /* 0x0000000010ff7f8c */ /* 0x0003e8000d8000ff */
[----:B------:R1:W-:Y:S01]  /*0b10*/  ATOMS.POPC.INC.32 RZ, [R17+URZ] ;  /* 0x0000000011ff7f8c */ /* 0x0003e2000d8000ff */
[----:B---3--:R-:W-:-:S05]  /*0b20*/  LEA R18, R18, R19, 0x2 ;  /* 0x0000001312127211 */ /* 0x008fca00078e10ff */
[----:B------:R1:W-:Y:S01]  /*0b30*/  ATOMS.POPC.INC.32 RZ, [R18+URZ] ;  /* 0x0000000012ff7f8c */ /* 0x0003e2000d8000ff */
[----:B------:R-:W-:Y:S05]  /*0b40*/  @!P1 BRA `(.L_x_14) ;  /* 0xfffffffc00a09947 */ /* 0x000fea000383ffff */
.L_x_10:
[----:B------:R-:W-:Y:S05]  /*0b50*/  WARPSYNC.ALL ;  /* 0x0000000000007948 */ /* 0x000fea0003800000 */
[----:B------:R-:W-:Y:S06]  /*0b60*/  BAR.SYNC.DEFER_BLOCKING 0x0 ;  /* 0x0000000000007b1d */ /* 0x000fec0000010000 */
[----:B------:R-:W-:Y:S05]  /*0b70*/  @P0 BRA `(.L_x_15) ;  /* 0x0000000400b40947 */ /* 0x000fea0003800000 */
[----:B-1----:R-:W-:Y:S01]  /*0b80*/  LOP3.LUT R0, RZ, R2, RZ, 0x33, !PT ;  /* 0x00000002ff007212 */ /* 0x002fe200078e33ff */
[----:B------:R-:W-:Y:S01]  /*0b90*/  BSSY B0, `(.L_x_16) ;  /* 0x0000035000007945 */ /* 0x000fe20003800000 */
[----:B------:R-:W-:-:S03]  /*0ba0*/  IMAD.MOV.U32 R5, RZ, RZ, R2 ;  /* 0x000000ffff057224 */ /* 0x000fc600078e0002 */
[----:B------:R-:W-:-:S05]  /*0bb0*/  VIADD R0, R0, UR8 ;  /* 0x0000000800007c36 */ /* 0x000fca0008000000 */
[C---:B------:R-:W-:Y:S02]  /*0bc0*/  ISETP.GE.U32.AND P1, PT, R0.reuse, 0xe00, PT ;  /* 0x00000e000000780c */ /* 0x040fe40003f26070 */
[----:B------:R-:W-:-:S04]  /*0bd0*/  LEA.HI R22, R0, 0x1, RZ, 0x17 ;  /* 0x0000000100167811 */ /* 0x000fc800078fb8ff */
[----:B------:R-:W-:-:S07]  /*0be0*/  LOP3.LUT P2, R28, R22, 0x7, RZ, 0xc0, !PT ;  /* 0x00000007161c7812 */ /* 0x000fce000784c0ff */
[----:B------:R-:W-:Y:S06]  /*0bf0*/  @!P1 BRA `(.L_x_17) ;  /* 0x0000000000b89947 */ /* 0x000fec0003800000 */
[----:B------:R-:W1:Y:S01]  /*0c00*/  S2UR UR5, SR_CgaCtaId ;  /* 0x00000000000579c3 */ /* 0x000e620000008800 */
[----:B------:R-:W-:Y:S01]  /*0c10*/  UMOV UR4, 0x400 ;  /* 0x0000040000047882 */ /* 0x000fe20000000000 */
[----:B------:R-:W-:Y:S01]  /*0c20*/  LOP3.LUT R24, R22, 0xfffff8, RZ, 0xc0, !PT ;  /* 0x00fffff816187812 */ /* 0x000fe200078ec0ff */
[----:B------:R-:W-:-:S04]  /*0c30*/  IMAD.MOV.U32 R5, RZ, RZ, R2 ;  /* 0x000000ffff057224 */ /* 0x000fc800078e0002 */
[----:B------:R-:W-:Y:S01]  /*0c40*/  IMAD.MOV R24, RZ, RZ, -R24 ;  /* 0x000000ffff187224 */ /* 0x000fe200078e0a18 */
[----:B------:R-:W2:Y:S01]  /*0c50*/  LDC.64 R6, c[0x0][0x390] ;  /* 0x0000e400ff067b82 */ /* 0x000ea20000000a00 */
[----:B-1----:R-:W-:-:S06]  /*0c60*/  ULEA UR4, UR5, UR4, 0x18 ;  /* 0x0000000405047291 */ /* 0x002fcc000f8ec0ff */
[C---:B------:R-:W-:Y:S01]  /*0c70*/  LEA R25, R2.reuse, UR4, 0x2 ;  /* 0x0000000402197c11 */ /* 0x040fe2000f8e10ff */
[----:B--2---:R-:W-:-:S04]  /*0c80*/  IMAD.WIDE.U32 R6, R2, 0x8, R6 ;  /* 0x0000000802067825 */ /* 0x004fc800078e0006 */
[----:B------:R-:W-:Y:S01]  /*0c90*/  VIADD R25, R25, 0x2000 ;  /* 0x0000200019197836 */ /* 0x000fe20000000000 */
[----:B------:R-:W-:-:S05]  /*0ca0*/  IADD3 R23, P1, PT, R6, 0x4000, RZ ;  /* 0x0000400006177810 */ /* 0x000fca0007f3e0ff */
[----:B------:R-:W-:-:S08]  /*0cb0*/  IMAD.X R30, RZ, RZ, R7, P1 ;  /* 0x000000ffff1e7224 */ /* 0x000fd000008e0607 */
.L_x_18:
[----:B-1----:R-:W1:Y:S04]  /*0cc0*/  LDS R6, [R25+-0x2000] ;  /* 0xffe0000019067984 */ /* 0x002e680000000800 */
[----:B------:R-:W2:Y:S04]  /*0cd0*/  LDS R8, [R25+-0x1800] ;  /* 0xffe8000019087984 */ /* 0x000ea80000000800 */
[----:B0-----:R-:W0:Y:S04]  /*0ce0*/  LDS R10, [R25+-0x1000] ;  /* 0xfff00000190a7984 */ /* 0x001e280000000800 */
[----:B------:R-:W3:Y:S04]  /*0cf0*/  LDS R12, [R25+-0x800] ;  /* 0xfff80000190c7984 */ /* 0x000ee80000000800 */
[----:B------:R-:W4:Y:S04]  /*0d00*/  LDS R14, [R25] ;  /* 0x00000000190e7984 */ /* 0x000f280000000800 */
[----:B------:R-:W5:Y:S04]  /*0d10*/  LDS R16, [R25+0x800] ;  /* 0x0008000019107984 */ /* 0x000f680000000800 */
[----:B------:R-:W5:Y:S04]  /*0d20*/  LDS R18, [R25+0x1000] ;  /* 0x0010000019127984 */ /* 0x000f680000000800 */
[----:B------:R-:W5:Y:S01]  /*0d30*/  LDS R26, [R25+0x1800] ;  /* 0x00180000191a7984 */ /* 0x000f620000000800 */
[----:B------:R-:W-:Y:S01]  /*0d40*/  VIADD R24, R24, 0x8 ;  /* 0x0000000818187836 */ /* 0x000fe20000000000 */
[----:B------:R-:W-:Y:S01]  /*0d50*/  MOV R20, R23 ;  /* 0x0000001700147202 */ /* 0x000fe20000000f00 */
[----:B------:R-:W-:Y:S01]  /*0d60*/  IMAD.MOV.U32 R21, RZ, RZ, R30 ;  /* 0x000000ffff157224 */ /* 0x000fe200078e001e */
[----:B------:R-:W-:Y:S05]  /*0d70*/  YIELD ;  /* 0x0000000000007946 */ /* 0x000fea0003800000 */
[----:B-1----:R-:W1:Y:S08]  /*0d80*/  I2F.F64 R6, R6 ;  /* 0x0000000600067312 */ /* 0x002e700000201c00 */
[----:B--2---:R-:W2:Y:S08]  /*0d90*/  I2F.F64 R8, R8 ;  /* 0x0000000800087312 */ /* 0x004eb00000201c00 */
[----:B0-----:R-:W0:Y:S01]  /*0da0*/  I2F.F64 R10, R10 ;  /* 0x0000000a000a7312 */ /* 0x001e220000201c00 */
[----:B------:R-:W-:Y:S01]  /*0db0*/  ISETP.NE.AND P1, PT, R24, RZ, PT ;  /* 0x000000ff1800720c */ /* 0x000fe20003f25270 */
[----:B-1----:R1:W-:Y:S06]  /*0dc0*/  REDG.E.ADD.F64.RN.STRONG.GPU desc[UR6][R20.64+-0x4000], R6 ;  /* 0xffc00006140079a6 */ /* 0x0023ec000c12ff06 */
[----:B---3--:R-:W3:Y:S01]  /*0dd0*/  I2F.F64 R12, R12 ;  /* 0x0000000c000c7312 */ /* 0x008ee20000201c00 */
[----:B--2---:R1:W-:Y:S07]  /*0de0*/  REDG.E.ADD.F64.RN.STRONG.GPU desc[UR6][R20.64+-0x3000], R8 ;  /* 0xffd00008140079a6 */ /* 0x0043ee000c12ff06 */
[----:B----4-:R-:W2:Y:S01]  /*0df0*/  I2F.F64 R14, R14 ;  /* 0x0000000e000e7312 */ /* 0x010ea20000201c00 */
[----:B0-----:R1:W-:Y:S07]  /*0e00*/  REDG.E.ADD.F64.RN.STRONG.GPU desc[UR6][R20.64+-0x2000], R10 ;  /* 0xffe0000a140079a6 */ /* 0x0013ee000c12ff06 */
[----:B-----5:R-:W0:Y:S01]  /*0e10*/  I2F.F64 R16, R16 ;  /* 0x0000001000107312 */ /* 0x020e220000201c00 */
[----:B---3--:R1:W-:Y:S07]  /*0e20*/  REDG.E.ADD.F64.RN.STRONG.GPU desc[UR6][R20.64+-0x1000], R12 ;  /* 0xfff0000c140079a6 */ /* 0x0083ee000c12ff06 */
[----:B------:R-:W3:Y:S01]  /*0e30*/  I2F.F64 R18, R18 ;  /* 0x0000001200127312 */ /* 0x000ee20000201c00 */
[----:B--2---:R1:W-:Y:S07]  /*0e40*/  REDG.E.ADD.F64.RN.STRONG.GPU desc[UR6][R20.64], R14 ;  /* 0x0000000e140079a6 */ /* 0x0043ee000c12ff06 */
[----:B------:R-:W2:Y:S01]  /*0e50*/  I2F.F64 R26, R26 ;  /* 0x0000001a001a7312 */ /* 0x000ea20000201c00 */
[----:B0-----:R1:W-:Y:S01]  /*0e60*/  REDG.E.ADD.F64.RN.STRONG.GPU desc[UR6][R20.64+0x1000], R16 ;  /* 0x00100010140079a6 */ /* 0x0013e2000c12ff06 */
[----:B------:R-:W-:Y:S01]  /*0e70*/  IADD3 R23, P3, PT, R20, 0x8000, RZ ;  /* 0x0000800014177810 */ /* 0x000fe20007f7e0ff */
[----:B------:R-:W-:-:S02]  /*0e80*/  VIADD R5, R5, 0x1000 ;  /* 0x0000100005057836 */ /* 0x000fc40000000000 */
[----:B---3--:R1:W-:Y:S02]  /*0e90*/  REDG.E.ADD.F64.RN.STRONG.GPU desc[UR6][R20.64+0x2000], R18 ;  /* 0x00200012140079a6 */ /* 0x0083e4000c12ff06 */
[----:B------:R-:W-:Y:S02]  /*0ea0*/  IMAD.X R30, RZ, RZ, R21, P3 ;  /* 0x000000ffff1e7224 */ /* 0x000fe400018e0615 */
[----:B------:R-:W-:Y:S01]  /*0eb0*/  VIADD R25, R25, 0x4000 ;  /* 0x0000400019197836 */ /* 0x000fe20000000000 */
[----:B--2---:R1:W-:Y:S01]  /*0ec0*/  REDG.E.ADD.F64.RN.STRONG.GPU desc[UR6][R20.64+0x3000], R26 ;  /* 0x0030001a140079a6 */ /* 0x0043e2000c12ff06 */
[----:B------:R-:W-:Y:S05]  /*0ed0*/  @P1 BRA `(.L_x_18) ;  /* 0xfffffffc00781947 */ /* 0x000fea000383ffff */
.L_x_17:
[----:B------:R-:W-:Y:S05]  /*0ee0*/  BSYNC B0 ;  /* 0x0000000000007941 */ /* 0x000fea0003800000 */
.L_x_16:
[----:B------:R-:W-:Y:S05]  /*0ef0*/  @!P2 BRA `(.L_x_15) ;  /* 0x0000000000d4a947 */ /* 0x000fea0003800000 */
[----:B------:R-:W-:Y:S01]  /*0f00*/  ISETP.GE.U32.AND P1, PT, R28, 0x4, PT ;  /* 0x000000041c00780c */ /* 0x000fe20003f26070 */
[----:B------:R-:W-:Y:S01]  /*0f10*/  BSSY.RECONVERGENT B0, `(.L_x_19) ;  /* 0x0000016000007945 */ /* 0x000fe20003800200 */
[----:B------:R-:W-:-:S11]  /*0f20*/  LOP3.LUT P2, R22, R22, 0x3, RZ, 0xc0, !PT ;  /* 0x0000000316167812 */ /* 0x000fd6000784c0ff */
[----:B------:R-:W-:Y:S05]  /*0f30*/  @!P1 BRA `(.L_x_20) ;  /* 0x00000000004c9947 */ /* 0x000fea0003800000 */
[----:B------:R-:W2:Y:S01]  /*0f40*/  S2UR UR5, SR_CgaCtaId ;  /* 0x00000000000579c3 */ /* 0x000ea20000008800 */
[----:B------:R-:W-:-:S07]  /*0f50*/  UMOV UR4, 0x400 ;  /* 0x0000040000047882 */ /* 0x000fce0000000000 */
[----:B-1----:R-:W1:Y:S01]  /*0f60*/  LDC.64 R6, c[0x0][0x390] ;  /* 0x0000e400ff067b82 */ /* 0x002e620000000a00 */
[----:B--2---:R-:W-:-:S06]  /*0f70*/  ULEA UR4, UR5, UR4, 0x18 ;  /* 0x0000000405047291 */ /* 0x004fcc000f8ec0ff */
[C---:B------:R-:W-:Y:S01]  /*0f80*/  LEA R16, R5.reuse, UR4, 0x2 ;  /* 0x0000000405107c11 */ /* 0x040fe2000f8e10ff */
[----:B-1----:R-:W-:-:S04]  /*0f90*/  IMAD.WIDE.U32 R6, R5, 0x8, R6 ;  /* 0x0000000805067825 */ /* 0x002fc800078e0006 */
[----:B------:R-:W1:Y:S04]  /*0fa0*/  LDS R8, [R16] ;  /* 0x0000000010087984 */ /* 0x000e680000000800 */
[----:B0-----:R-:W0:Y:S04]  /*0fb0*/  LDS R10, [R16+0x800] ;  /* 0x00080000100a7984 */ /* 0x001e280000000800 */
[----:B------:R-:W2:Y:S04]  /*0fc0*/  LDS R12, [R16+0x1000] ;  /* 0x00100000100c7984 */ /* 0x000ea80000000800 */
[----:B------:R-:W3:Y:S01]  /*0fd0*/  LDS R14, [R16+0x1800] ;  /* 0x00180000100e7984 */ /* 0x000ee20000000800 */
[----:B-1----:R-:W1:Y:S08]  /*0fe0*/  I2F.F64 R8, R8 ;  /* 0x0000000800087312 */ /* 0x002e700000201c00 */
[----:B0-----:R-:W0:Y:S01]  /*0ff0*/  I2F.F64 R10, R10 ;  /* 0x0000000a000a7312 */ /* 0x001e220000201c00 */
[----:B-1----:R4:W-:Y:S07]  /*1000*/  REDG.E.ADD.F64.RN.STRONG.GPU desc[UR6][R6.64], R8 ;  /* 0x00000008060079a6 */ /* 0x0029ee000c12ff06 */
[----:B--2---:R-:W1:Y:S01]  /*1010*/  I2F.F64 R12, R12 ;  /* 0x0000000c000c7312 */ /* 0x004e620000201c00 */
[----:B0-----:R4:W-:Y:S07]  /*1020*/  REDG.E.ADD.F64.RN.STRONG.GPU desc[UR6][R6.64+0x1000], R10 ;  /* 0x0010000a060079a6 */ /* 0x0019ee000c12ff06 */
[----:B---3--:R-:W0:Y:S01]  /*1030*/  I2F.F64 R14, R14 ;  /* 0x0000000e000e7312 */ /* 0x008e220000201c00 */
[----:B-1----:R4:W-:Y:S04]  /*1040*/  REDG.E.ADD.F64.RN.STRONG.GPU desc[UR6][R6.64+0x2000], R12 ;  /* 0x0020000c060079a6 */ /* 0x0029e8000c12ff06 */
[----:B0-----:R4:W-:Y:S01]  /*1050*/  REDG.E.ADD.F64.RN.STRONG.GPU desc[UR6][R6.64+0x3000], R14 ;  /* 0x0030000e060079a6 */ /* 0x0019e2000c12ff06 */
[----:B------:R-:W-:-:S07]  /*1060*/  VIADD R5, R5, 0x800 ;  /* 0x0000080005057836 */ /* 0x000fce0000000000 */
.L_x_20:
[----:B------:R-:W-:Y:S05]  /*1070*/  BSYNC.RECONVERGENT B0 ;  /* 0x0000000000007941 */ /* 0x000fea0003800200 */
.L_x_19:
[----:B------:R-:W-:Y:S05]  /*1080*/  @!P2 BRA `(.L_x_15) ;  /* 0x000000000070a947 */ /* 0x000fea0003800000 */
[----:B------:R-:W-:Y:S01]  /*1090*/  ISETP.NE.AND P2, PT, R22, 0x1, PT ;  /* 0x000000011600780c */ /* 0x000fe20003f45270 */
[----:B------:R-:W-:Y:S01]  /*10a0*/  BSSY.RECONVERGENT B0, `(.L_x_21) ;  /* 0x0000010000007945 */ /* 0x000fe20003800200 */
[----:B------:R-:W-:-:S11]  /*10b0*/  LOP3.LUT P1, RZ, R0, 0x200, RZ, 0xc0, !PT ;  /* 0x0000020000ff7812 */ /* 0x000fd6000782c0ff */
[----:B------:R-:W-:Y:S05]  /*10c0*/  @!P2 BRA `(.L_x_22) ;  /* 0x000000000034a947 */ /* 0x000fea0003800000 */
[----:B------:R-:W2:Y:S01]  /*10d0*/  S2UR UR5, SR_CgaCtaId ;  /* 0x00000000000579c3 */ /* 0x000ea20000008800 */
[----:B------:R-:W-:-:S07]  /*10e0*/  UMOV UR4, 0x400 ;  /* 0x0000040000047882 */ /* 0x000fce0000000000 */
[----:B-1--4-:R-:W1:Y:S01]  /*10f0*/  LDC.64 R6, c[0x0][0x390] ;  /* 0x0000e400ff067b82 */ /* 0x012e620000000a00 */
[----:B--2---:R-:W-:-:S06]  /*1100*/  ULEA UR4, UR5, UR4, 0x18 ;  /* 0x0000000405047291 */ /* 0x004fcc000f8ec0ff */
[C---:B------:R-:W-:Y:S01]  /*1110*/  LEA R0, R5.reuse, UR4, 0x2 ;  /* 0x0000000405007c11 */ /* 0x040fe2000f8e10ff */
[----:B-1----:R-:W-:-:S04]  /*1120*/  IMAD.WIDE.U32 R6, R5, 0x8, R6 ;  /* 0x0000000805067825 */ /* 0x002fc800078e0006 */
[----:B------:R-:W1:Y:S04]  /*1130*/  LDS R8, [R0] ;  /* 0x0000000000087984 */ /* 0x000e680000000800 */
[----:B0-----:R-:W0:Y:S01]  /*1140*/  LDS R10, [R0+0x800] ;  /* 0x00080000000a7984 */ /* 0x001e220000000800 */
[----:B-1----:R-:W1:Y:S08]  /*1150*/  I2F.F64 R8, R8 ;  /* 0x0000000800087312 */ /* 0x002e700000201c00 */
[----:B0-----:R-:W0:Y:S01]  /*1160*/  I2F.F64 R10, R10 ;  /* 0x0000000a000a7312 */ /* 0x001e220000201c00 */
[----:B-1----:R2:W-:Y:S04]  /*1170*/  REDG.E.ADD.F64.RN.STRONG.GPU desc[UR6][R6.64], R8 ;  /* 0x00000008060079a6 */ /* 0x0025e8000c12ff06 */
[----:B0-----:R2:W-:Y:S01]  /*1180*/  REDG.E.ADD.F64.RN.STRONG.GPU desc[UR6][R6.64+0x1000], R10 ;  /* 0x0010000a060079a6 */ /* 0x0015e2000c12ff06 */
[----:B------:R-:W-:-:S07]  /*1190*/  VIADD R5, R5, 0x400 ;  /* 0x0000040005057836 */ /* 0x000fce0000000000 */
.L_x_22:
[----:B------:R-:W-:Y:S05]  /*11a0*/  BSYNC.RECONVERGENT B0 ;  /* 0x0000000000007941 */ /* 0x000fea0003800200 */
.L_x_21:
[----:B------:R-:W-:Y:S05]  /*11b0*/  @P1 BRA `(.L_x_15) ;  /* 0x0000000000241947 */ /* 0x000fea0003800000 */
[----:B------:R-:W3:Y:S01]  /*11c0*/  S2UR UR5, SR_CgaCtaId ;  /* 0x00000000000579c3 */ /* 0x000ee20000008800 */
[----:B------:R-:W-:-:S07]  /*11d0*/  UMOV UR4, 0x400 ;  /* 0x0000040000047882 */ /* 0x000fce0000000000 */
[----:B-12-4-:R-:W1:Y:S01]  /*11e0*/  LDC.64 R6, c[0x0][0x390] ;  /* 0x0000e400ff067b82 */ /* 0x016e620000000a00 */
[----:B---3--:R-:W-:-:S06]  /*11f0*/  ULEA UR4, UR5, UR4, 0x18 ;  /* 0x0000000405047291 */ /* 0x008fcc000f8ec0ff */
[C---:B------:R-:W-:Y:S01]  /*1200*/  LEA R0, R5.reuse, UR4, 0x2 ;  /* 0x0000000405007c11 */ /* 0x040fe2000f8e10ff */
[----:B-1----:R-:W-:-:S05]  /*1210*/  IMAD.WIDE.U32 R6, R5, 0x8, R6 ;  /* 0x0000000805067825 */ /* 0x002fca00078e0006 */
[----:B------:R-:W1:Y:S02]  /*1220*/  LDS R0, [R0] ;  /* 0x0000000000007984 */ /* 0x000e640000000800 */
[----:B-1----:R-:W1:Y:S02]  /*1230*/  I2F.F64 R8, R0 ;  /* 0x0000000000087312 */ /* 0x002e640000201c00 */
[----:B-1----:R3:W-:Y:S02]  /*1240*/  REDG.E.ADD.F64.RN.STRONG.GPU desc[UR6][R6.64], R8 ;  /* 0x00000008060079a6 */ /* 0x0027e4000c12ff06 */
.L_x_15:
[----:B------:R-:W-:Y:S05]  /*1250*/  WARPSYNC.ALL ;  /* 0x0000000000007948 */ /* 0x000fea0003800000 */
[----:B------:R-:W-:Y:S06]  /*1260*/  BAR.SYNC.DEFER_BLOCKING 0x0 ;  /* 0x0000000000007b1d */ /* 0x000fec0000010000 */
[----:B------:R-:W-:Y:S04]  /*1270*/  BSSY.RECONVERGENT B0, `(.L_x_23) ;  /* 0x00000aa000007945 */ /* 0x000fe80003800200 */
[----:B------:R-:W-:Y:S05]  /*1280*/  @P0 BRA `(.L_x_24) ;  /* 0x0000000800a00947 */ /* 0x000fea0003800000 */
[----:B------:R-:W-:Y:S01]  /*1290*/  LOP3.LUT R5, RZ, R2, RZ, 0x33, !PT ;  /* 0x00000002ff057212 */ /* 0x000fe200078e33ff */
[----:B-1--4-:R-:W1:Y:S01]  /*12a0*/  I2F.F64 R12, UR9 ;  /* 0x00000009000c7d12 */ /* 0x012e620008201c00 */
[----:B------:R-:W-:Y:S01]  /*12b0*/  BSSY.RECONVERGENT B1, `(.L_x_25) ;  /* 0x0000031000017945 */ /* 0x000fe20003800200 */
[----:B--23--:R-:W-:Y:S01]  /*12c0*/  IMAD.MOV.U32 R6, RZ, RZ, R2 ;  /* 0x000000ffff067224 */ /* 0x00cfe200078e0002 */
[----:B------:R-:W-:-:S04]  /*12d0*/  IADD3 R5, PT, PT, R5, UR8, RZ ;  /* 0x0000000805057c10 */ /* 0x000fc8000fffe0ff */
[----:B------:R-:W-:-:S04]  /*12e0*/  LOP3.LUT R0, R5, 0x600, RZ, 0xc0, !PT ;  /* 0x0000060005007812 */ /* 0x000fc800078ec0ff */
[----:B------:R-:W-:-:S13]  /*12f0*/  ISETP.NE.AND P0, PT, R0, 0x600, PT ;  /* 0x000006000000780c */ /* 0x000fda0003f05270 */
[----:B-1----:R-:W-:Y:S05]  /*1300*/  @!P0 BRA `(.L_x_26) ;  /* 0x0000000000ac8947 */ /* 0x002fea0003800000 */
[----:B------:R-:W0:Y:S01]  /*1310*/  LDC.64 R6, c[0x0][0x390] ;  /* 0x0000e400ff067b82 */ /* 0x000e220000000a00 */
[----:B------:R-:W-:-:S05]  /*1320*/  LEA.HI R14, R5, 0x1, RZ, 0x17 ;  /* 0x00000001050e7811 */ /* 0x000fca00078fb8ff */
[----:B------:R-:W-:Y:S02]  /*1330*/  IMAD.SHL.U32 R0, R14, 0x200, RZ ;  /* 0x000002000e007824 */ /* 0x000fe400078e00ff */
[----:B------:R-:W1:Y:S03]  /*1340*/  LDC.64 R8, c[0x0][0x398] ;  /* 0x0000e600ff087b82 */ /* 0x000e660000000a00 */
[----:B------:R-:W-:Y:S01]  /*1350*/  LOP3.LUT R15, R0, 0x600, RZ, 0xc0, !PT ;  /* 0x00000600000f7812 */ /* 0x000fe200078ec0ff */
[----:B0-----:R-:W-:Y:S01]  /*1360*/  IMAD.WIDE.U32 R10, R2, 0x8, R6 ;  /* 0x00000008020a7825 */ /* 0x001fe200078e0006 */
[----:B------:R-:W-:-:S03]  /*1370*/  LOP3.LUT R7, R14, 0x3, RZ, 0xc0, !PT ;  /* 0x000000030e077812 */ /* 0x000fc600078ec0ff */
[----:B------:R-:W-:Y:S02]  /*1380*/  IMAD.IADD R6, R15, 0x1, R2 ;  /* 0x000000010f067824 */ /* 0x000fe400078e0202 */
[----:B------:R-:W-:Y:S02]  /*1390*/  IMAD.MOV R7, RZ, RZ, -R7 ;  /* 0x000000ffff077224 */ /* 0x000fe400078e0a07 */
[----:B-1----:R-:W-:-:S07]  /*13a0*/  IMAD.WIDE.U32 R8, R2, 0x8, R8 ;  /* 0x0000000802087825 */ /* 0x002fce00078e0008 */
.L_x_29:
[----:B-1----:R-:W2:Y:S01]  /*13b0*/  LDG.E.64 R16, desc[UR6][R10.64] ;  /* 0x000000060a107981 */ /* 0x002ea2000c1e1b00 */
[----:B------:R-:W0:Y:S01]  /*13c0*/  MUFU.RCP64H R15, R13 ;  /* 0x0000000d000f7308 */ /* 0x000e220000001800 */
[----:B------:R-:W-:Y:S01]  /*13d0*/  IMAD.MOV.U32 R14, RZ, RZ, 0x1 ;  /* 0x00000001ff0e7424 */ /* 0x000fe200078e00ff */
[----:B------:R-:W-:Y:S01]  /*13e0*/  BSSY.RECONVERGENT B2, `(.L_x_27) ;  /* 0x0000015000027945 */ /* 0x000fe20003800200 */
[----:B------:R-:W-:-:S05]  /*13f0*/  VIADD R7, R7, 0x1 ;  /* 0x0000000107077836 */ /* 0x000fca0000000000 */
[----:B------:R-:W-:Y:S01]  /*1400*/  ISETP.NE.AND P1, PT, R7, RZ, PT ;  /* 0x000000ff0700720c */ /* 0x000fe20003f25270 */
[----:B0-----:R-:W-:-:S08]  /*1410*/  DFMA R18, -R12, R14, 1 ;  /* 0x3ff000000c12742b */ /* 0x001fd0000000010e */
[----:B------:R-:W-:-:S08]  /*1420*/  DFMA R18, R18, R18, R18 ;  /* 0x000000121212722b */ /* 0x000fd00000000012 */
[----:B------:R-:W-:-:S08]  /*1430*/  DFMA R18, R14, R18, R14 ;  /* 0x000000120e12722b */ /* 0x000fd0000000000e */
[----:B------:R-:W-:-:S08]  /*1440*/  DFMA R14, -R12, R18, 1 ;  /* 0x3ff000000c0e742b */ /* 0x000fd00000000112 */
[----:B------:R-:W-:-:S08]  /*1450*/  DFMA R14, R18, R14, R18 ;  /* 0x0000000e120e722b */ /* 0x000fd00000000012 */
[----:B--2---:R-:W-:Y:S01]  /*1460*/  DMUL R18, R16, R14 ;  /* 0x0000000e10127228 */ /* 0x004fe20000000000 */
[----:B------:R-:W-:-:S07]  /*1470*/  FSETP.GEU.AND P2, PT, |R17|, 6.5827683646048100446e-37, PT ;  /* 0x036000001100780b */ /* 0x000fce0003f4e200 */
[----:B------:R-:W-:-:S08]  /*1480*/  DFMA R20, -R12, R18, R16 ;  /* 0x000000120c14722b */ /* 0x000fd00000000110 */
[----:B------:R-:W-:-:S10]  /*1490*/  DFMA R14, R14, R20, R18 ;  /* 0x000000140e0e722b */ /* 0x000fd40000000012 */
[----:B------:R-:W-:-:S05]  /*14a0*/  FFMA R0, RZ, R13, R15 ;  /* 0x0000000dff007223 */ /* 0x000fca000000000f */
[----:B------:R-:W-:-:S13]  /*14b0*/  FSETP.GT.AND P0, PT, |R0|, 1.469367938527859385e-39, PT ;  /* 0x001000000000780b */ /* 0x000fda0003f04200 */
[----:B------:R-:W-:Y:S05]  /*14c0*/  @P0 BRA P2, `(.L_x_28) ;  /* 0x0000000000180947 */ /* 0x000fea0001000000 */
[----:B------:R-:W-:Y:S01]  /*14d0*/  IMAD.MOV.U32 R18, RZ, RZ, R12 ;  /* 0x000000ffff127224 */ /* 0x000fe200078e000c */
[----:B------:R-:W-:Y:S02]  /*14e0*/  MOV R19, R13 ;  /* 0x0000000d00137202 */ /* 0x000fe40000000f00 */
[----:B------:R-:W-:-:S07]  /*14f0*/  MOV R0, 0x1510 ;  /* 0x0000151000007802 */ /* 0x000fce0000000f00 */
[----:B------:R-:W-:Y:S05]  /*1500*/  CALL.REL.NOINC `($__internal_0_$__cuda_sm20_div_rn_f64_full) ;  /* 0x00000014003c7944 */ /* 0x000fea0003c00000 */
[----:B------:R-:W-:Y:S02]  /*1510*/  IMAD.MOV.U32 R14, RZ, RZ, R22 ;  /* 0x000000ffff0e7224 */ /* 0x000fe400078e0016 */
[----:B------:R-:W-:-:S07]  /*1520*/  IMAD.MOV.U32 R15, RZ, RZ, R23 ;  /* 0x000000ffff0f7224 */ /* 0x000fce00078e0017 */
.L_x_28:
[----:B------:R-:W-:Y:S05]  /*1530*/  BSYNC.RECONVERGENT B2 ;  /* 0x0000000000027941 */ /* 0x000fea0003800200 */
.L_x_27:
[----:B------:R-:W-:Y:S01]  /*1540*/  IMAD.MOV.U32 R16, RZ, RZ, R8 ;  /* 0x000000ffff107224 */ /* 0x000fe200078e0008 */
[----:B------:R-:W-:Y:S01]  /*1550*/  IADD3 R10, P2, PT, R10, 0x1000, RZ ;  /* 0x000010000a0a7810 */ /* 0x000fe20007f5e0ff */
[----:B------:R-:W-:Y:S01]  /*1560*/  IMAD.MOV.U32 R17, RZ, RZ, R9 ;  /* 0x000000ffff117224 */ /* 0x000fe200078e0009 */
[----:B------:R-:W-:-:S03]  /*1570*/  IADD3 R8, P0, PT, R8, 0x1000, RZ ;  /* 0x0000100008087810 */ /* 0x000fc60007f1e0ff */
[----:B------:R-:W-:Y:S01]  /*1580*/  IMAD.X R11, RZ, RZ, R11, P2 ;  /* 0x000000ffff0b7224 */ /* 0x000fe200010e060b */
[----:B------:R1:W-:Y:S01]  /*1590*/  STG.E.64 desc[UR6][R16.64], R14 ;  /* 0x0000000e10007986 */ /* 0x0003e2000c101b06 */
[----:B------:R-:W-:Y:S01]  /*15a0*/  IMAD.X R9, RZ, RZ, R9, P0 ;  /* 0x000000ffff097224 */ /* 0x000fe200000e0609 */
[----:B------:R-:W-:Y:S07]  /*15b0*/  @P1 BRA `(.L_x_29) ;  /* 0xfffffffc007c1947 */ /* 0x000fee000383ffff */
.L_x_26:
[----:B------:R-:W-:Y:S05]  /*15c0*/  BSYNC.RECONVERGENT B1 ;  /* 0x0000000000017941 */ /* 0x000fea0003800200 */
.L_x_25:
[----:B------:R-:W-:-:S13]  /*15d0*/  ISETP.GE.U32.AND P0, PT, R5, 0x600, PT ;  /* 0x000006000500780c */ /* 0x000fda0003f06070 */
[----:B------:R-:W-:Y:S05]  /*15e0*/  @!P0 BRA `(.L_x_24) ;  /* 0x0000000400c88947 */ /* 0x000fea0003800000 */
[----:B------:R-:W0:Y:S01]  /*15f0*/  LDCU.128 UR12, c[0x0][0x390] ;  /* 0x00007200ff0c77ac */ /* 0x000e220008000c00 */
[----:B------:R-:W-:Y:S01]  /*1600*/  MOV R9, 0x0 ;  /* 0x0000000000097802 */ /* 0x000fe20000000f00 */
[----:B------:R-:W-:-:S04]  /*1610*/  IMAD.MOV.U32 R8, RZ, RZ, 0x2000 ;  /* 0x00002000ff087424 */ /* 0x000fc800078e00ff */
[----:B------:R-:W-:-:S03]  /*1620*/  IMAD.WIDE.U32 R8, R6, 0x8, R8 ;  /* 0x0000000806087825 */ /* 0x000fc600078e0008 */
[C---:B0-----:R-:W-:Y:S02]  /*1630*/  IADD3 R10, P0, PT, R8.reuse, UR12, RZ ;  /* 0x0000000c080a7c10 */ /* 0x041fe4000ff1e0ff */
[----:B------:R-:W-:Y:S02]  /*1640*/  IADD3 R0, P1, PT, R8, UR14, RZ ;  /* 0x0000000e08007c10 */ /* 0x000fe4000ff3e0ff */
[C---:B------:R-:W-:Y:S02]  /*1650*/  IADD3.X R11, PT, PT, R9.reuse, UR13, RZ, P0, !PT ;  /* 0x0000000d090b7c10 */ /* 0x040fe400087fe4ff */
[----:B------:R-:W-:-:S09]  /*1660*/  IADD3.X R5, PT, PT, R9, UR15, RZ, P1, !PT ;  /* 0x0000000f09057c10 */ /* 0x000fd20008ffe4ff */
.L_x_38:
[----:B-1----:R-:W2:Y:S01]  /*1670*/  LDG.E.64 R16, desc[UR6][R10.64+-0x2000] ;  /* 0xffe000060a107981 */ /* 0x002ea2000c1e1b00 */
[----:B0-----:R-:W0:Y:S01]  /*1680*/  MUFU.RCP64H R9, R13 ;  /* 0x0000000d00097308 */ /* 0x001e220000001800 */
[----:B------:R-:W-:Y:S01]  /*1690*/  IMAD.MOV.U32 R8, RZ, RZ, 0x1 ;  /* 0x00000001ff087424 */ /* 0x000fe200078e00ff */
[----:B------:R-:W1:Y:S01]  /*16a0*/  LDCU UR4, c[0x0][0x3b0] ;  /* 0x00007600ff0477ac */ /* 0x000e620008000800 */
[----:B------:R-:W-:Y:S01]  /*16b0*/  VIADD R6, R6, 0x800 ;  /* 0x0000080006067836 */ /* 0x000fe20000000000 */
[----:B------:R-:W-:Y:S03]  /*16c0*/  BSSY.RECONVERGENT B1, `(.L_x_30) ;  /* 0x0000016000017945 */ /* 0x000fe60003800200 */
[----:B0-----:R-:W-:Y:S01]  /*16d0*/  DFMA R14, -R12, R8, 1 ;  /* 0x3ff000000c0e742b */ /* 0x001fe20000000108 */
[----:B-1----:R-:W-:-:S07]  /*16e0*/  ISETP.GE.AND P1, PT, R6, UR4, PT ;  /* 0x0000000406007c0c */ /* 0x002fce000bf26270 */
[----:B------:R-:W-:-:S08]  /*16f0*/  DFMA R14, R14, R14, R14 ;  /* 0x0000000e0e0e722b */ /* 0x000fd0000000000e */
[----:B------:R-:W-:-:S08]  /*1700*/  DFMA R14, R8, R14, R8 ;  /* 0x0000000e080e722b */ /* 0x000fd00000000008 */
[----:B------:R-:W-:-:S08]  /*1710*/  DFMA R8, -R12, R14, 1 ;  /* 0x3ff000000c08742b */ /* 0x000fd0000000010e */
[----:B------:R-:W-:-:S08]  /*1720*/  DFMA R18, R14, R8, R14 ;  /* 0x000000080e12722b */ /* 0x000fd0000000000e */
[----:B--2---:R-:W-:Y:S01]  /*1730*/  DMUL R14, R18, R16 ;  /* 0x00000010120e7228 */ /* 0x004fe20000000000 */
[----:B------:R-:W-:-:S07]  /*1740*/  FSETP.GEU.AND P2, PT, |R17|, 6.5827683646048100446e-37, PT ;  /* 0x036000001100780b */ /* 0x000fce0003f4e200 */
[----:B------:R-:W-:-:S08]  /*1750*/  DFMA R8, -R12, R14, R16 ;  /* 0x0000000e0c08722b */ /* 0x000fd00000000110 */
[----:B------:R-:W-:Y:S01]  /*1760*/  DFMA R14, R18, R8, R14 ;  /* 0x00000008120e722b */ /* 0x000fe2000000000e */
[----:B------:R-:W-:Y:S02]  /*1770*/  IMAD.MOV.U32 R8, RZ, RZ, R0 ;  /* 0x000000ffff087224 */ /* 0x000fe400078e0000 */
[----:B------:R-:W-:-:S07]  /*1780*/  IMAD.MOV.U32 R9, RZ, RZ, R5 ;  /* 0x000000ffff097224 */ /* 0x000fce00078e0005 */
[----:B------:R-:W-:-:S05]  /*1790*/  FFMA R7, RZ, R13, R15 ;  /* 0x0000000dff077223 */ /* 0x000fca000000000f */
[----:B------:R-:W-:-:S13]  /*17a0*/  FSETP.GT.AND P0, PT, |R7|, 1.469367938527859385e-39, PT ;  /* 0x001000000700780b */ /* 0x000fda0003f04200 */
[----:B------:R-:W-:Y:S05]  /*17b0*/  @P0 BRA P2, `(.L_x_31) ;  /* 0x0000000000180947 */ /* 0x000fea0001000000 */
[----:B------:R-:W-:Y:S01]  /*17c0*/  IMAD.MOV.U32 R18, RZ, RZ, R12 ;  /* 0x000000ffff127224 */ /* 0x000fe200078e000c */
[----:B------:R-:W-:Y:S01]  /*17d0*/  MOV R0, 0x1800 ;  /* 0x0000180000007802 */ /* 0x000fe20000000f00 */
[----:B------:R-:W-:-:S07]  /*17e0*/  IMAD.MOV.U32 R19, RZ, RZ, R13 ;  /* 0x000000ffff137224 */ /* 0x000fce00078e000d */
[----:B------:R-:W-:Y:S05]  /*17f0*/  CALL.REL.NOINC `($__internal_0_$__cuda_sm20_div_rn_f64_full) ;  /* 0x0000001000807944 */ /* 0x000fea0003c00000 */
[----:B------:R-:W-:Y:S01]  /*1800*/  IMAD.MOV.U32 R14, RZ, RZ, R22 ;  /* 0x000000ffff0e7224 */ /* 0x000fe200078e0016 */
[----:B------:R-:W-:-:S07]  /*1810*/  MOV R15, R23 ;  /* 0x00000017000f7202 */ /* 0x000fce0000000f00 */
.L_x_31:
[----:B------:R-:W-:Y:S05]  /*1820*/  BSYNC.RECONVERGENT B1 ;  /* 0x0000000000017941 */ /* 0x000fea0003800200 */
.L_x_30:
[----:B------:R0:W-:Y:S04]  /*1830*/  STG.E.64 desc[UR6][R8.64+-0x2000], R14 ;  /* 0xffe0000e08007986 */ /* 0x0001e8000c101b06 */
[----:B------:R-:W2:Y:S01]  /*1840*/  LDG.E.64 R16, desc[UR6][R10.64+-0x1000] ;  /* 0xfff000060a107981 */ /* 0x000ea2000c1e1b00 */
[----:B------:R-:W1:Y:S01]  /*1850*/  MUFU.RCP64H R19, R13 ;  /* 0x0000000d00137308 */ /* 0x000e620000001800 */
[----:B------:R-:W-:Y:S01]  /*1860*/  IMAD.MOV.U32 R18, RZ, RZ, 0x1 ;  /* 0x00000001ff127424 */ /* 0x000fe200078e00ff */
[----:B------:R-:W-:Y:S05]  /*1870*/  BSSY.RECONVERGENT B1, `(.L_x_32) ;  /* 0x0000013000017945 */ /* 0x000fea0003800200 */
[----:B-1----:R-:W-:-:S08]  /*1880*/  DFMA R20, -R12, R18, 1 ;  /* 0x3ff000000c14742b */ /* 0x002fd00000000112 */
[----:B------:R-:W-:-:S08]  /*1890*/  DFMA R20, R20, R20, R20 ;  /* 0x000000141414722b */ /* 0x000fd00000000014 */
[----:B------:R-:W-:-:S08]  /*18a0*/  DFMA R20, R18, R20, R18 ;  /* 0x000000141214722b */ /* 0x000fd00000000012 */
[----:B------:R-:W-:-:S08]  /*18b0*/  DFMA R18, -R12, R20, 1 ;  /* 0x3ff000000c12742b */ /* 0x000fd00000000114 */
[----:B------:R-:W-:-:S08]  /*18c0*/  DFMA R22, R20, R18, R20 ;  /* 0x000000121416722b */ /* 0x000fd00000000014 */
[----:B--2---:R-:W-:Y:S01]  /*18d0*/  DMUL R18, R22, R16 ;  /* 0x0000001016127228 */ /* 0x004fe20000000000 */
[----:B------:R-:W-:-:S07]  /*18e0*/  FSETP.GEU.AND P2, PT, |R17|, 6.5827683646048100446e-37, PT ;  /* 0x036000001100780b */ /* 0x000fce0003f4e200 */
[----:B------:R-:W-:-:S08]  /*18f0*/  DFMA R20, -R12, R18, R16 ;  /* 0x000000120c14722b */ /* 0x000fd00000000110 */
[----:B0-----:R-:W-:-:S10]  /*1900*/  DFMA R14, R22, R20, R18 ;  /* 0x00000014160e722b */ /* 0x001fd40000000012 */
[----:B------:R-:W-:-:S05]  /*1910*/  FFMA R0, RZ, R13, R15 ;  /* 0x0000000dff007223 */ /* 0x000fca000000000f */
[----:B------:R-:W-:-:S13]  /*1920*/  FSETP.GT.AND P0, PT, |R0|, 1.469367938527859385e-39, PT ;  /* 0x001000000000780b */ /* 0x000fda0003f04200 */
[----:B------:R-:W-:Y:S05]  /*1930*/  @P0 BRA P2, `(.L_x_33) ;  /* 0x0000000000180947 */ /* 0x000fea0001000000 */
[----:B------:R-:W-:Y:S01]  /*1940*/  IMAD.MOV.U32 R18, RZ, RZ, R12 ;  /* 0x000000ffff127224 */ /* 0x000fe200078e000c */
[----:B------:R-:W-:Y:S01]  /*1950*/  MOV R0, 0x1980 ;  /* 0x0000198000007802 */ /* 0x000fe20000000f00 */
[----:B------:R-:W-:-:S07]  /*1960*/  IMAD.MOV.U32 R19, RZ, RZ, R13 ;  /* 0x000000ffff137224 */ /* 0x000fce00078e000d */
[----:B------:R-:W-:Y:S05]  /*1970*/  CALL.REL.NOINC `($__internal_0_$__cuda_sm20_div_rn_f64_full) ;  /* 0x0000001000207944 */ /* 0x000fea0003c00000 */
[----:B------:R-:W-:Y:S02]  /*1980*/  IMAD.MOV.U32 R14, RZ, RZ, R22 ;  /* 0x000000ffff0e7224 */ /* 0x000fe400078e0016 */
[----:B------:R-:W-:-:S07]  /*1990*/  IMAD.MOV.U32 R15, RZ, RZ, R23 ;  /* 0x000000ffff0f7224 */ /* 0x000fce00078e0017 */
.L_x_33:
[----:B------:R-:W-:Y:S05]  /*19a0*/  BSYNC.RECONVERGENT B1 ;  /* 0x0000000000017941 */ /* 0x000fea0003800200 */
.L_x_32:
        /* <DEDUP_REMOVED lines=23> */
.L_x_35:
[----:B------:R-:W-:Y:S05]  /*1b20*/  BSYNC.RECONVERGENT B1 ;  /* 0x0000000000017941 */ /* 0x000fea0003800200 */
.L_x_34:
        /* <DEDUP_REMOVED lines=23> */
.L_x_37:
[----:B------:R-:W-:Y:S05]  /*1ca0*/  BSYNC.RECONVERGENT B1 ;  /* 0x0000000000017941 */ /* 0x000fea0003800200 */
.L_x_36:
[----:B------:R0:W-:Y:S01]  /*1cb0*/  STG.E.64 desc[UR6][R8.64+0x1000], R14 ;  /* 0x0010000e08007986 */ /* 0x0001e2000c101b06 */
[----:B------:R-:W-:Y:S02]  /*1cc0*/  IADD3 R0, P2, PT, R8, 0x4000, RZ ;  /* 0x0000400008007810 */ /* 0x000fe40007f5e0ff */
[----:B------:R-:W-:-:S03]  /*1cd0*/  IADD3 R10, P0, PT, R10, 0x4000, RZ ;  /* 0x000040000a0a7810 */ /* 0x000fc60007f1e0ff */
[----:B------:R-:W-:Y:S01]  /*1ce0*/  IMAD.X R5, RZ, RZ, R9, P2 ;  /* 0x000000ffff057224 */ /* 0x000fe200010e0609 */
[----:B------:R-:W-:Y:S01]  /*1cf0*/  IADD3.X R11, PT, PT, RZ, R11, RZ, P0, !PT ;  /* 0x0000000bff0b7210 */ /* 0x000fe200007fe4ff */
[----:B------:R-:W-:Y:S08]  /*1d00*/  @!P1 BRA `(.L_x_38) ;  /* 0xfffffff800589947 */ /* 0x000ff0000383ffff */
.L_x_24:
[----:B------:R-:W-:Y:S05]  /*1d10*/  BSYNC.RECONVERGENT B0 ;  /* 0x0000000000007941 */ /* 0x000fea0003800200 */
.L_x_23:
[----:B------:R-:W-:Y:S01]  /*1d20*/  BAR.SYNC.DEFER_BLOCKING 0x0 ;  /* 0x0000000000007b1d */ /* 0x000fe20000010000 */
[C---:B------:R-:W-:Y:S01]  /*1d30*/  ISETP.GE.U32.AND P0, PT, R2.reuse, 0xf, PT ;  /* 0x0000000f0200780c */ /* 0x040fe20003f06070 */
[----:B------:R-:W-:Y:S01]  /*1d40*/  VIADD R5, R2, 0x1 ;  /* 0x0000000102057836 */ /* 0x000fe20000000000 */
[----:B012-4-:R-:W-:Y:S01]  /*1d50*/  CS2R R10, SRZ ;  /* 0x00000000000a7805 */ /* 0x017fe2000001ff00 */
[----:B------:R-:W-:Y:S02]  /*1d60*/  IMAD.MOV.U32 R20, RZ, RZ, RZ ;  /* 0x000000ffff147224 */ /* 0x000fe400078e00ff */
[----:B------:R-:W-:Y:S01]  /*1d70*/  BSSY.RECONVERGENT B0, `(.L_x_39) ;  /* 0x0000031000007945 */ /* 0x000fe20003800200 */
[----:B------:R-:W-:-:S04]  /*1d80*/  LOP3.LUT R21, R5, 0xf, RZ, 0xc0, !PT ;  /* 0x0000000f05157812 */ /* 0x000fc800078ec0ff */
[----:B------:R-:W-:-:S03]  /*1d90*/  ISETP.NE.AND P1, PT, R21, RZ, PT ;  /* 0x000000ff1500720c */ /* 0x000fc60003f25270 */
[----:B------:R-:W-:Y:S10]  /*1da0*/  @!P0 BRA `(.L_x_40) ;  /* 0x0000000000b48947 */ /* 0x000ff40003800000 */
[----:B------:R-:W0:Y:S01]  /*1db0*/  LDCU.64 UR4, c[0x0][0x398] ;  /* 0x00007300ff0477ac */ /* 0x000e220008000a00 */
[----:B------:R-:W-:Y:S02]  /*1dc0*/  LOP3.LUT R20, R5, 0x7f0, RZ, 0xc0, !PT ;  /* 0x000007f005147812 */ /* 0x000fe400078ec0ff */
[----:B------:R-:W-:-:S03]  /*1dd0*/  CS2R R10, SRZ ;  /* 0x00000000000a7805 */ /* 0x000fc6000001ff00 */
[----:B------:R-:W-:Y:S01]  /*1de0*/  IMAD.MOV R0, RZ, RZ, -R20 ;  /* 0x000000ffff007224 */ /* 0x000fe200078e0a14 */
[----:B0-----:R-:W-:-:S04]  /*1df0*/  UIADD3 UR4, UP0, UPT, UR4, 0x40, URZ ;  /* 0x0000004004047890 */ /* 0x001fc8000ff1e0ff */
[----:B------:R-:W-:Y:S02]  /*1e00*/  UIADD3.X UR5, UPT, UPT, URZ, UR5, URZ, UP0, !UPT ;  /* 0x00000005ff057290 */ /* 0x000fe400087fe4ff */
[----:B---3--:R-:W-:-:S04]  /*1e10*/  IMAD.U32 R6, RZ, RZ, UR4 ;  /* 0x00000004ff067e24 */ /* 0x008fc8000f8e00ff */
[----:B------:R-:W-:-:S07]  /*1e20*/  IMAD.U32 R7, RZ, RZ, UR5 ;  /* 0x00000005ff077e24 */ /* 0x000fce000f8e00ff */
.L_x_41:
[----:B------:R-:W2:Y:S04]  /*1e30*/  LDG.E.64 R12, desc[UR6][R6.64+-0x40] ;  /* 0xffffc006060c7981 */ /* 0x000ea8000c1e1b00 */
[----:B------:R-:W3:Y:S04]  /*1e40*/  LDG.E.64 R24, desc[UR6][R6.64+-0x38] ;  /* 0xffffc80606187981 */ /* 0x000ee8000c1e1b00 */
[----:B------:R-:W4:Y:S04]  /*1e50*/  LDG.E.64 R14, desc[UR6][R6.64+-0x30] ;  /* 0xffffd006060e7981 */ /* 0x000f28000c1e1b00 */
[----:B------:R-:W5:Y:S04]  /*1e60*/  LDG.E.64 R18, desc[UR6][R6.64+-0x28] ;  /* 0xffffd80606127981 */ /* 0x000f68000c1e1b00 */
[----:B------:R-:W5:Y:S04]  /*1e70*/  LDG.E.64 R22, desc[UR6][R6.64+-0x20] ;  /* 0xffffe00606167981 */ /* 0x000f68000c1e1b00 */
[----:B------:R-:W5:Y:S04]  /*1e80*/  LDG.E.64 R16, desc[UR6][R6.64+-0x18] ;  /* 0xffffe80606107981 */ /* 0x000f68000c1e1b00 */
[----:B------:R-:W5:Y:S01]  /*1e90*/  LDG.E.64 R8, desc[UR6][R6.64+-0x10] ;  /* 0xfffff00606087981 */ /* 0x000f62000c1e1b00 */
[----:B--2---:R-:W-:-:S03]  /*1ea0*/  DADD R10, R12, R10 ;  /* 0x000000000c0a7229 */ /* 0x004fc6000000000a */
[----:B------:R-:W2:Y:S05]  /*1eb0*/  LDG.E.64 R12, desc[UR6][R6.64+-0x8] ;  /* 0xfffff806060c7981 */ /* 0x000eaa000c1e1b00 */
[----:B---3--:R-:W-:Y:S02]  /*1ec0*/  DADD R24, R10, R24 ;  /* 0x000000000a187229 */ /* 0x008fe40000000018 */
[----:B------:R-:W3:Y:S06]  /*1ed0*/  LDG.E.64 R10, desc[UR6][R6.64] ;  /* 0x00000006060a7981 */ /* 0x000eec000c1e1b00 */
[----:B----4-:R-:W-:Y:S01]  /*1ee0*/  DADD R24, R24, R14 ;  /* 0x0000000018187229 */ /* 0x010fe2000000000e */
[----:B------:R-:W4:Y:S07]  /*1ef0*/  LDG.E.64 R14, desc[UR6][R6.64+0x8] ;  /* 0x00000806060e7981 */ /* 0x000f2e000c1e1b00 */
[----:B-----5:R-:W-:Y:S01]  /*1f00*/  DADD R24, R24, R18 ;  /* 0x0000000018187229 */ /* 0x020fe20000000012 */
[----:B------:R-:W5:Y:S07]  /*1f10*/  LDG.E.64 R18, desc[UR6][R6.64+0x10] ;  /* 0x0000100606127981 */ /* 0x000f6e000c1e1b00 */
[----:B------:R-:W-:Y:S01]  /*1f20*/  DADD R24, R24, R22 ;  /* 0x0000000018187229 */ /* 0x000fe20000000016 */
[----:B------:R-:W5:Y:S07]  /*1f30*/  LDG.E.64 R22, desc[UR6][R6.64+0x18] ;  /* 0x0000180606167981 */ /* 0x000f6e000c1e1b00 */
[----:B------:R-:W-:Y:S01]  /*1f40*/  DADD R24, R24, R16 ;  /* 0x0000000018187229 */ /* 0x000fe20000000010 */
[----:B------:R-:W5:Y:S07]  /*1f50*/  LDG.E.64 R16, desc[UR6][R6.64+0x20] ;  /* 0x0000200606107981 */ /* 0x000f6e000c1e1b00 */
[----:B------:R-:W-:Y:S01]  /*1f60*/  DADD R24, R24, R8 ;  /* 0x0000000018187229 */ /* 0x000fe20000000008 */
[----:B------:R-:W5:Y:S07]  /*1f70*/  LDG.E.64 R8, desc[UR6][R6.64+0x28] ;  /* 0x0000280606087981 */ /* 0x000f6e000c1e1b00 */
[----:B--2---:R-:W-:Y:S01]  /*1f80*/  DADD R24, R24, R12 ;  /* 0x0000000018187229 */ /* 0x004fe2000000000c */
[----:B------:R-:W2:Y:S07]  /*1f90*/  LDG.E.64 R12, desc[UR6][R6.64+0x30] ;  /* 0x00003006060c7981 */ /* 0x000eae000c1e1b00 */
[----:B---3--:R-:W-:Y:S01]  /*1fa0*/  DADD R24, R24, R10 ;  /* 0x0000000018187229 */ /* 0x008fe2000000000a */
[----:B------:R0:W3:Y:S01]  /*1fb0*/  LDG.E.64 R10, desc[UR6][R6.64+0x38] ;  /* 0x00003806060a7981 */ /* 0x0000e2000c1e1b00 */
[----:B------:R-:W-:-:S06]  /*1fc0*/  VIADD R0, R0, 0x10 ;  /* 0x0000001000007836 */ /* 0x000fcc0000000000 */
[----:B----4-:R-:W-:Y:S01]  /*1fd0*/  DADD R14, R24, R14 ;  /* 0x00000000180e7229 */ /* 0x010fe2000000000e */
[----:B------:R-:W-:Y:S02]  /*1fe0*/  ISETP.NE.AND P0, PT, R0, RZ, PT ;  /* 0x000000ff0000720c */ /* 0x000fe40003f05270 */
[----:B0-----:R-:W-:-:S05]  /*1ff0*/  IADD3 R6, P2, PT, R6, 0x80, RZ ;  /* 0x0000008006067810 */ /* 0x001fca0007f5e0ff */
[----:B-----5:R-:W-:Y:S01]  /*2000*/  DADD R14, R14, R18 ;  /* 0x000000000e0e7229 */ /* 0x020fe20000000012 */
[----:B------:R-:W-:-:S07]  /*2010*/  IADD3.X R7, PT, PT, RZ, R7, RZ, P2, !PT ;  /* 0x00000007ff077210 */ /* 0x000fce00017fe4ff */
[----:B------:R-:W-:-:S08]  /*2020*/  DADD R14, R14, R22 ;  /* 0x000000000e0e7229 */ /* 0x000fd00000000016 */
[----:B------:R-:W-:-:S08]  /*2030*/  DADD R14, R14, R16 ;  /* 0x000000000e0e7229 */ /* 0x000fd00000000010 */
[----:B------:R-:W-:-:S08]  /*2040*/  DADD R8, R14, R8 ;  /* 0x000000000e087229 */ /* 0x000fd00000000008 */
[----:B--2---:R-:W-:-:S08]  /*2050*/  DADD R8, R8, R12 ;  /* 0x0000000008087229 */ /* 0x004fd0000000000c */
[----:B---3--:R-:W-:Y:S01]  /*2060*/  DADD R10, R8, R10 ;  /* 0x00000000080a7229 */ /* 0x008fe2000000000a */
[----:B------:R-:W-:Y:S10]  /*2070*/  @P0 BRA `(.L_x_41) ;  /* 0xfffffffc006c0947 */ /* 0x000ff4000383ffff */
.L_x_40:
[----:B------:R-:W-:Y:S05]  /*2080*/  BSYNC.RECONVERGENT B0 ;  /* 0x0000000000007941 */ /* 0x000fea0003800200 */
.L_x_39:
[----:B------:R-:W-:Y:S04]  /*2090*/  BSSY.RECONVERGENT B0, `(.L_x_42) ;  /* 0x000003a000007945 */ /* 0x000fe80003800200 */
[----:B------:R-:W-:Y:S05]  /*20a0*/  @!P1 BRA `(.L_x_43) ;  /* 0x0000000000e09947 */ /* 0x000fea0003800000 */
[----:B------:R-:W-:Y:S01]  /*20b0*/  ISETP.GE.U32.AND P0, PT, R21, 0x8, PT ;  /* 0x000000081500780c */ /* 0x000fe20003f06070 */
[----:B------:R-:W-:Y:S01]  /*20c0*/  BSSY.RECONVERGENT B1, `(.L_x_44) ;  /* 0x0000017000017945 */ /* 0x000fe20003800200 */
[----:B------:R-:W-:-:S04]  /*20d0*/  LOP3.LUT R0, R5, 0x7, RZ, 0xc0, !PT ;  /* 0x0000000705007812 */ /* 0x000fc800078ec0ff */
[----:B------:R-:W-:-:S07]  /*20e0*/  ISETP.NE.AND P1, PT, R0, RZ, PT ;  /* 0x000000ff0000720c */ /* 0x000fce0003f25270 */
[----:B------:R-:W-:Y:S06]  /*20f0*/  @!P0 BRA `(.L_x_45) ;  /* 0x00000000004c8947 */ /* 0x000fec0003800000 */
[----:B------:R-:W0:Y:S02]  /*2100*/  LDC.64 R18, c[0x0][0x398] ;  /* 0x0000e600ff127b82 */ /* 0x000e240000000a00 */
[----:B0-----:R-:W-:-:S05]  /*2110*/  IMAD.WIDE.U32 R18, R20, 0x8, R18 ;  /* 0x0000000814127825 */ /* 0x001fca00078e0012 */
[----:B------:R-:W2:Y:S04]  /*2120*/  LDG.E.64 R22, desc[UR6][R18.64] ;  /* 0x0000000612167981 */ /* 0x000ea8000c1e1b00 */
[----:B------:R-:W4:Y:S04]  /*2130*/  LDG.E.64 R24, desc[UR6][R18.64+0x8] ;  /* 0x0000080612187981 */ /* 0x000f28000c1e1b00 */
[----:B------:R-:W5:Y:S04]  /*2140*/  LDG.E.64 R26, desc[UR6][R18.64+0x10] ;  /* 0x00001006121a7981 */ /* 0x000f68000c1e1b00 */
[----:B------:R-:W5:Y:S04]  /*2150*/  LDG.E.64 R16, desc[UR6][R18.64+0x18] ;  /* 0x0000180612107981 */ /* 0x000f68000c1e1b00 */
[----:B------:R-:W5:Y:S04]  /*2160*/  LDG.E.64 R12, desc[UR6][R18.64+0x20] ;  /* 0x00002006120c7981 */ /* 0x000f68000c1e1b00 */
[----:B---3--:R-:W3:Y:S04]  /*2170*/  LDG.E.64 R8, desc[UR6][R18.64+0x28] ;  /* 0x0000280612087981 */ /* 0x008ee8000c1e1b00 */
[----:B------:R-:W3:Y:S04]  /*2180*/  LDG.E.64 R6, desc[UR6][R18.64+0x30] ;  /* 0x0000300612067981 */ /* 0x000ee8000c1e1b00 */
[----:B------:R-:W3:Y:S01]  /*2190*/  LDG.E.64 R14, desc[UR6][R18.64+0x38] ;  /* 0x00003806120e7981 */ /* 0x000ee2000c1e1b00 */
[----:B------:R-:W-:Y:S01]  /*21a0*/  VIADD R20, R20, 0x8 ;  /* 0x0000000814147836 */ /* 0x000fe20000000000 */
[----:B--2---:R-:W-:-:S08]  /*21b0*/  DADD R22, R10, R22 ;  /* 0x000000000a167229 */ /* 0x004fd00000000016 */
[----:B----4-:R-:W-:-:S08]  /*21c0*/  DADD R22, R22, R24 ;  /* 0x0000000016167229 */ /* 0x010fd00000000018 */
[----:B-----5:R-:W-:-:S08]  /*21d0*/  DADD R22, R22, R26 ;  /* 0x0000000016167229 */ /* 0x020fd0000000001a */
[----:B------:R-:W-:-:S08]  /*21e0*/  DADD R16, R22, R16 ;  /* 0x0000000016107229 */ /* 0x000fd00000000010 */
[----:B------:R-:W-:-:S08]  /*21f0*/  DADD R12, R16, R12 ;  /* 0x00000000100c7229 */ /* 0x000fd0000000000c */
[----:B---3--:R-:W-:-:S08]  /*2200*/  DADD R8, R12, R8 ;  /* 0x000000000c087229 */ /* 0x008fd00000000008 */
[----:B------:R-:W-:-:S08]  /*2210*/  DADD R6, R8, R6 ;  /* 0x0000000008067229 */ /* 0x000fd00000000006 */
[----:B------:R-:W-:-:S11]  /*2220*/  DADD R10, R6, R14 ;  /* 0x00000000060a7229 */ /* 0x000fd6000000000e */
.L_x_45:
[----:B------:R-:W-:Y:S05]  /*2230*/  BSYNC.RECONVERGENT B1 ;  /* 0x0000000000017941 */ /* 0x000fea0003800200 */
.L_x_44:
[----:B------:R-:W-:Y:S05]  /*2240*/  @!P1 BRA `(.L_x_43) ;  /* 0x0000000000789947 */ /* 0x000fea0003800000 */
[----:B------:R-:W-:Y:S01]  /*2250*/  ISETP.GE.U32.AND P0, PT, R0, 0x4, PT ;  /* 0x000000040000780c */ /* 0x000fe20003f06070 */
[----:B------:R-:W-:Y:S01]  /*2260*/  BSSY.RECONVERGENT B1, `(.L_x_46) ;  /* 0x000000f000017945 */ /* 0x000fe20003800200 */
[----:B------:R-:W-:-:S04]  /*2270*/  LOP3.LUT R5, R5, 0x3, RZ, 0xc0, !PT ;  /* 0x0000000305057812 */ /* 0x000fc800078ec0ff */
[----:B------:R-:W-:-:S07]  /*2280*/  ISETP.NE.AND P1, PT, R5, RZ, PT ;  /* 0x000000ff0500720c */ /* 0x000fce0003f25270 */
[----:B------:R-:W-:Y:S06]  /*2290*/  @!P0 BRA `(.L_x_47) ;  /* 0x00000000002c8947 */ /* 0x000fec0003800000 */
[----:B---3--:R-:W0:Y:S02]  /*22a0*/  LDC.64 R6, c[0x0][0x398] ;  /* 0x0000e600ff067b82 */ /* 0x008e240000000a00 */
[----:B0-----:R-:W-:-:S05]  /*22b0*/  IMAD.WIDE.U32 R6, R20, 0x8, R6 ;  /* 0x0000000814067825 */ /* 0x001fca00078e0006 */
[----:B------:R-:W2:Y:S04]  /*22c0*/  LDG.E.64 R8, desc[UR6][R6.64] ;  /* 0x0000000606087981 */ /* 0x000ea8000c1e1b00 */
[----:B------:R-:W3:Y:S04]  /*22d0*/  LDG.E.64 R12, desc[UR6][R6.64+0x8] ;  /* 0x00000806060c7981 */ /* 0x000ee8000c1e1b00 */
[----:B------:R-:W4:Y:S04]  /*22e0*/  LDG.E.64 R14, desc[UR6][R6.64+0x10] ;  /* 0x00001006060e7981 */ /* 0x000f28000c1e1b00 */
[----:B------:R-:W5:Y:S01]  /*22f0*/  LDG.E.64 R16, desc[UR6][R6.64+0x18] ;  /* 0x0000180606107981 */ /* 0x000f62000c1e1b00 */
[----:B------:R-:W-:Y:S01]  /*2300*/  VIADD R20, R20, 0x4 ;  /* 0x0000000414147836 */ /* 0x000fe20000000000 */
[----:B--2---:R-:W-:-:S08]  /*2310*/  DADD R8, R10, R8 ;  /* 0x000000000a087229 */ /* 0x004fd00000000008 */
[----:B---3--:R-:W-:-:S08]  /*2320*/  DADD R8, R8, R12 ;  /* 0x0000000008087229 */ /* 0x008fd0000000000c */
[----:B----4-:R-:W-:-:S08]  /*2330*/  DADD R8, R8, R14 ;  /* 0x0000000008087229 */ /* 0x010fd0000000000e */
[----:B-----5:R-:W-:-:S11]  /*2340*/  DADD R10, R8, R16 ;  /* 0x00000000080a7229 */ /* 0x020fd60000000010 */
.L_x_47:
[----:B------:R-:W-:Y:S05]  /*2350*/  BSYNC.RECONVERGENT B1 ;  /* 0x0000000000017941 */ /* 0x000fea0003800200 */
.L_x_46:
[----:B------:R-:W-:Y:S05]  /*2360*/  @!P1 BRA `(.L_x_43) ;  /* 0x0000000000309947 */ /* 0x000fea0003800000 */
[----:B---3--:R-:W0:Y:S01]  /*2370*/  LDC.64 R6, c[0x0][0x398] ;  /* 0x0000e600ff067b82 */ /* 0x008e220000000a00 */
[----:B------:R-:W-:Y:S02]  /*2380*/  IMAD.MOV R5, RZ, RZ, -R5 ;  /* 0x000000ffff057224 */ /* 0x000fe400078e0a05 */
[----:B0-----:R-:W-:-:S07]  /*2390*/  IMAD.WIDE.U32 R20, R20, 0x8, R6 ;  /* 0x0000000814147825 */ /* 0x001fce00078e0006 */
.L_x_48:
[----:B------:R-:W-:Y:S02]  /*23a0*/  IMAD.MOV.U32 R6, RZ, RZ, R20 ;  /* 0x000000ffff067224 */ /* 0x000fe400078e0014 */
[----:B------:R-:W-:-:S06]  /*23b0*/  IMAD.MOV.U32 R7, RZ, RZ, R21 ;  /* 0x000000ffff077224 */ /* 0x000fcc00078e0015 */
[----:B------:R-:W2:Y:S01]  /*23c0*/  LDG.E.64 R6, desc[UR6][R6.64] ;  /* 0x0000000606067981 */ /* 0x000ea2000c1e1b00 */
[----:B------:R-:W-:Y:S01]  /*23d0*/  VIADD R5, R5, 0x1 ;  /* 0x0000000105057836 */ /* 0x000fe20000000000 */
[----:B------:R-:W-:-:S04]  /*23e0*/  IADD3 R20, P1, PT, R20, 0x8, RZ ;  /* 0x0000000814147810 */ /* 0x000fc80007f3e0ff */
[----:B------:R-:W-:Y:S01]  /*23f0*/  ISETP.NE.AND P0, PT, R5, RZ, PT ;  /* 0x000000ff0500720c */ /* 0x000fe20003f05270 */
[----:B------:R-:W-:Y:S01]  /*2400*/  IMAD.X R21, RZ, RZ, R21, P1 ;  /* 0x000000ffff157224 */ /* 0x000fe200008e0615 */
[----:B--2---:R-:W-:-:S11]  /*2410*/  DADD R10, R6, R10 ;  /* 0x00000000060a7229 */ /* 0x004fd6000000000a */
[----:B------:R-:W-:Y:S05]  /*2420*/  @P0 BRA `(.L_x_48) ;  /* 0xfffffffc00dc0947 */ /* 0x000fea000383ffff */
.L_x_43:
[----:B------:R-:W-:Y:S05]  /*2430*/  BSYNC.RECONVERGENT B0 ;  /* 0x0000000000007941 */ /* 0x000fea0003800200 */
.L_x_42:
[----:B------:R-:W-:Y:S01]  /*2440*/  DMUL R10, R10, 255 ;  /* 0x406fe0000a0a7828 */ /* 0x000fe20000000000 */
[----:B---3--:R-:W0:Y:S01]  /*2450*/  LDC.64 R6, c[0x0][0x3a0] ;  /* 0x0000e800ff067b82 */ /* 0x008e220000000a00 */
[----:B------:R-:W1:Y:S08]  /*2460*/  LDCU UR4, c[0x0][0x388] ;  /* 0x00007100ff0477ac */ /* 0x000e700008000800 */
[----:B------:R-:W2:Y:S01]  /*2470*/  F2F.F32.F64 R10, R10 ;  /* 0x0000000a000a7310 */ /* 0x000ea20000301000 */
[----:B-1----:R-:W-:-:S07]  /*2480*/  ISETP.GE.AND P0, PT, R3, UR4, PT ;  /* 0x0000000403007c0c */ /* 0x002fce000bf06270 */
[----:B--2---:R-:W1:Y:S01]  /*2490*/  FRND.FLOOR R8, R10 ;  /* 0x0000000a00087307 */ /* 0x004e620000205000 */
[----:B0-----:R-:W-:-:S07]  /*24a0*/  IMAD.WIDE.U32 R12, R2, 0x8, R6 ;  /* 0x00000008020c7825 */ /* 0x001fce00078e0006 */
[----:B-1----:R-:W0:Y:S02]  /*24b0*/  F2F.F64.F32 R8, R8 ;  /* 0x0000000800087310 */ /* 0x002e240000201800 */
[----:B0-----:R0:W-:Y:S01]  /*24c0*/  STG.E.64 desc[UR6][R12.64], R8 ;  /* 0x000000080c007986 */ /* 0x0011e2000c101b06 */
[----:B------:R-:W-:Y:S06]  /*24d0*/  BAR.SYNC.DEFER_BLOCKING 0x0 ;  /* 0x0000000000007b1d */ /* 0x000fec0000010000 */
[----:B------:R-:W-:Y:S05]  /*24e0*/  @P0 EXIT ;  /* 0x000000000000094d */ /* 0x000fea0003800000 */
[----:B------:R-:W1:Y:S01]  /*24f0*/  I2F.U32.RP R10, R4 ;  /* 0x00000004000a7306 */ /* 0x000e620000209000 */
[C---:B------:R-:W-:Y:S01]  /*2500*/  IMAD.IADD R0, R4.reuse, 0x1, R3 ;  /* 0x0000000104007824 */ /* 0x040fe200078e0203 */
[----:B------:R-:W-:Y:S01]  /*2510*/  ISETP.NE.U32.AND P2, PT, R4, RZ, PT ;  /* 0x000000ff0400720c */ /* 0x000fe20003f45070 */
[----:B------:R-:W-:Y:S01]  /*2520*/  IMAD.MOV R11, RZ, RZ, -R4 ;  /* 0x000000ffff0b7224 */ /* 0x000fe200078e0a04 */
[----:B------:R-:W-:Y:S02]  /*2530*/  BSSY.RECONVERGENT B0, `(.L_x_49) ;  /* 0x0000029000007945 */ /* 0x000fe40003800200 */
[C---:B------:R-:W-:Y:S02]  /*2540*/  ISETP.GE.AND P0, PT, R0.reuse, UR4, PT ;  /* 0x0000000400007c0c */ /* 0x040fe4000bf06270 */
[----:B------:R-:W-:Y:S02]  /*2550*/  VIMNMX R5, PT, PT, R0, UR4, !PT ;  /* 0x0000000400057c48 */ /* 0x000fe4000ffe0100 */
[----:B------:R-:W-:-:S04]  /*2560*/  SEL R2, RZ, 0x1, P0 ;  /* 0x00000001ff027807 */ /* 0x000fc80000000000 */
[----:B------:R-:W-:Y:S01]  /*2570*/  IADD3 R5, PT, PT, R5, -R0, -R2 ;  /* 0x8000000005057210 */ /* 0x000fe20007ffe802 */
[----:B-1----:R-:W0:Y:S02]  /*2580*/  MUFU.RCP R10, R10 ;  /* 0x0000000a000a7308 */ /* 0x002e240000001000 */
[----:B0-----:R-:W-:-:S06]  /*2590*/  IADD3 R8, PT, PT, R10, 0xffffffe, RZ ;  /* 0x0ffffffe0a087810 */ /* 0x001fcc0007ffe0ff */
[----:B------:R0:W1:Y:S02]  /*25a0*/  F2I.FTZ.U32.TRUNC.NTZ R9, R8 ;  /* 0x0000000800097305 */ /* 0x000064000021f000 */
[----:B0-----:R-:W-:Y:S02]  /*25b0*/  IMAD.MOV.U32 R8, RZ, RZ, RZ ;  /* 0x000000ffff087224 */ /* 0x001fe400078e00ff */
        /* <DEDUP_REMOVED lines=10> */
[----:B------:R-:W-:-:S04]  /*2660*/  @!P2 LOP3.LUT R9, RZ, R4, RZ, 0x33, !PT ;  /* 0x00000004ff09a212 */ /* 0x000fc800078e33ff */
[----:B------:R-:W-:-:S04]  /*2670*/  IADD3 R0, PT, PT, R2, R9, RZ ;  /* 0x0000000902007210 */ /* 0x000fc80007ffe0ff */
[C---:B------:R-:W-:Y:S02]  /*2680*/  LOP3.LUT R2, R0.reuse, 0x3, RZ, 0xc0, !PT ;  /* 0x0000000300027812 */ /* 0x040fe400078ec0ff */
[----:B------:R-:W-:Y:S02]  /*2690*/  ISETP.GE.U32.AND P1, PT, R0, 0x3, PT ;  /* 0x000000030000780c */ /* 0x000fe40003f26070 */
[----:B------:R-:W-:-:S13]  /*26a0*/  ISETP.NE.AND P0, PT, R2, 0x3, PT ;  /* 0x000000030200780c */ /* 0x000fda0003f05270 */
[----:B------:R-:W-:Y:S05]  /*26b0*/  @!P0 BRA `(.L_x_50) ;  /* 0x0000000000408947 */ /* 0x000fea0003800000 */
[----:B------:R-:W0:Y:S01]  /*26c0*/  LDC.64 R16, c[0x0][0x380] ;  /* 0x0000e000ff107b82 */ /* 0x000e220000000a00 */
[----:B------:R-:W-:-:S05]  /*26d0*/  VIADD R0, R0, 0x1 ;  /* 0x0000000100007836 */ /* 0x000fca0000000000 */
[----:B------:R-:W-:Y:S02]  /*26e0*/  LOP3.LUT R0, R0, 0x3, RZ, 0xc0, !PT ;  /* 0x0000000300007812 */ /* 0x000fe400078ec0ff */
[----:B------:R-:W1:Y:S03]  /*26f0*/  LDC.64 R14, c[0x0][0x3a8] ;  /* 0x0000ea00ff0e7b82 */ /* 0x000e660000000a00 */
[----:B------:R-:W-:-:S07]  /*2700*/  IMAD.MOV R0, RZ, RZ, -R0 ;  /* 0x000000ffff007224 */ /* 0x000fce00078e0a00 */
.L_x_51:
[----:B0-----:R-:W-:-:S06]  /*2710*/  IMAD.WIDE R10, R3, 0x8, R16 ;  /* 0x00000008030a7825 */ /* 0x001fcc00078e0210 */
[----:B--2---:R-:W2:Y:S02]  /*2720*/  LDG.E.64 R10, desc[UR6][R10.64] ;  /* 0x000000060a0a7981 */ /* 0x004ea4000c1e1b00 */
[----:B--2---:R-:W0:Y:S02]  /*2730*/  F2I.F64.TRUNC R13, R10 ;  /* 0x0000000a000d7311 */ /* 0x004e24000030d100 */
[----:B0-----:R-:W-:-:S06]  /*2740*/  IMAD.WIDE R12, R13, 0x8, R6 ;  /* 0x000000080d0c7825 */ /* 0x001fcc00078e0206 */
[----:B------:R-:W2:Y:S01]  /*2750*/  LDG.E.64 R12, desc[UR6][R12.64] ;  /* 0x000000060c0c7981 */ /* 0x000ea2000c1e1b00 */
[----:B-1----:R-:W-:-:S04]  /*2760*/  IMAD.WIDE R8, R3, 0x8, R14 ;  /* 0x0000000803087825 */ /* 0x002fc800078e020e */
[----:B------:R-:W-:Y:S02]  /*2770*/  VIADD R0, R0, 0x1 ;  /* 0x0000000100007836 */ /* 0x000fe40000000000 */
[----:B------:R-:W-:-:S03]  /*2780*/  IMAD.IADD R3, R4, 0x1, R3 ;  /* 0x0000000104037824 */ /* 0x000fc600078e0203 */
[----:B------:R-:W-:Y:S01]  /*2790*/  ISETP.NE.AND P0, PT, R0, RZ, PT ;  /* 0x000000ff0000720c */ /* 0x000fe20003f05270 */
[----:B--2---:R2:W-:-:S12]  /*27a0*/  STG.E.64 desc[UR6][R8.64], R12 ;  /* 0x0000000c08007986 */ /* 0x0045d8000c101b06 */
[----:B------:R-:W-:Y:S05]  /*27b0*/  @P0 BRA `(.L_x_51) ;  /* 0xfffffffc00d40947 */ /* 0x000fea000383ffff */
.L_x_50:
[----:B------:R-:W-:Y:S05]  /*27c0*/  BSYNC.RECONVERGENT B0 ;  /* 0x0000000000007941 */ /* 0x000fea0003800200 */
.L_x_49:
[----:B------:R-:W-:Y:S05]  /*27d0*/  @!P1 EXIT ;  /* 0x000000000000994d */ /* 0x000fea0003800000 */
.L_x_52:
[----:B0-2---:R-:W0:Y:S08]  /*27e0*/  LDC.64 R8, c[0x0][0x380] ;  /* 0x0000e000ff087b82 */ /* 0x005e300000000a00 */
[----:B------:R-:W1:Y:S01]  /*27f0*/  LDC.64 R12, c[0x0][0x3a8] ;  /* 0x0000ea00ff0c7b82 */ /* 0x000e620000000a00 */
[----:B0-----:R-:W-:-:S05]  /*2800*/  IMAD.WIDE R18, R3, 0x8, R8 ;  /* 0x0000000803127825 */ /* 0x001fca00078e0208 */
[----:B------:R-:W2:Y:S02]  /*2810*/  LDG.E.64 R8, desc[UR6][R18.64] ;  /* 0x0000000612087981 */ /* 0x000ea4000c1e1b00 */
[----:B--2---:R-:W0:Y:S02]  /*2820*/  F2I.F64.TRUNC R9, R8 ;  /* 0x0000000800097311 */ /* 0x004e24000030d100 */
[----:B0-----:R-:W-:-:S06]  /*2830*/  IMAD.WIDE R10, R9, 0x8, R6 ;  /* 0x00000008090a7825 */ /* 0x001fcc00078e0206 */
[----:B------:R-:W2:Y:S01]  /*2840*/  LDG.E.64 R10, desc[UR6][R10.64] ;  /* 0x000000060a0a7981 */ /* 0x000ea2000c1e1b00 */
[----:B-1----:R-:W-:-:S04]  /*2850*/  IMAD.WIDE R24, R3, 0x8, R12 ;  /* 0x0000000803187825 */ /* 0x002fc800078e020c */
[----:B------:R-:W-:Y:S01]  /*2860*/  IMAD.WIDE R12, R4, 0x8, R18 ;  /* 0x00000008040c7825 */ /* 0x000fe200078e0212 */
[----:B--2---:R0:W-:Y:S04]  /*2870*/  STG.E.64 desc[UR6][R24.64], R10 ;  /* 0x0000000a18007986 */ /* 0x0041e8000c101b06 */
[----:B------:R-:W2:Y:S02]  /*2880*/  LDG.E.64 R14, desc[UR6][R12.64] ;  /* 0x000000060c0e7981 */ /* 0x000ea4000c1e1b00 */
[----:B--2---:R-:W1:Y:S02]  /*2890*/  F2I.F64.TRUNC R15, R14 ;  /* 0x0000000e000f7311 */ /* 0x004e64000030d100 */
[----:B-1----:R-:W-:-:S06]  /*28a0*/  IMAD.WIDE R16, R15, 0x8, R6 ;  /* 0x000000080f107825 */ /* 0x002fcc00078e0206 */
[----:B------:R-:W2:Y:S01]  /*28b0*/  LDG.E.64 R16, desc[UR6][R16.64] ;  /* 0x0000000610107981 */ /* 0x000ea2000c1e1b00 */
[----:B------:R-:W-:-:S04]  /*28c0*/  IMAD.WIDE R8, R4, 0x8, R24 ;  /* 0x0000000804087825 */ /* 0x000fc800078e0218 */
[----:B------:R-:W-:Y:S01]  /*28d0*/  IMAD.WIDE R18, R4, 0x8, R12 ;  /* 0x0000000804127825 */ /* 0x000fe200078e020c */
[----:B--2---:R1:W-:Y:S04]  /*28e0*/  STG.E.64 desc[UR6][R8.64], R16 ;  /* 0x0000001008007986 */ /* 0x0043e8000c101b06 */
[----:B------:R-:W2:Y:S02]  /*28f0*/  LDG.E.64 R20, desc[UR6][R18.64] ;  /* 0x0000000612147981 */ /* 0x000ea4000c1e1b00 */
[----:B--2---:R-:W2:Y:S02]  /*2900*/  F2I.F64.TRUNC R21, R20 ;  /* 0x0000001400157311 */ /* 0x004ea4000030d100 */
[----:B--2---:R-:W-:-:S06]  /*2910*/  IMAD.WIDE R22, R21, 0x8, R6 ;  /* 0x0000000815167825 */ /* 0x004fcc00078e0206 */
[----:B------:R-:W2:Y:S01]  /*2920*/  LDG.E.64 R22, desc[UR6][R22.64] ;  /* 0x0000000616167981 */ /* 0x000ea2000c1e1b00 */
[----:B0-----:R-:W-:-:S04]  /*2930*/  IMAD.WIDE R10, R4, 0x8, R8 ;  /* 0x00000008040a7825 */ /* 0x001fc800078e0208 */
[----:B------:R-:W-:Y:S01]  /*2940*/  IMAD.WIDE R12, R4, 0x8, R18 ;  /* 0x00000008040c7825 */ /* 0x000fe200078e0212 */
[----:B--2---:R0:W-:Y:S05]  /*2950*/  STG.E.64 desc[UR6][R10.64], R22 ;  /* 0x000000160a007986 */ /* 0x0041ea000c101b06 */
[----:B------:R-:W2:Y:S02]  /*2960*/  LDG.E.64 R12, desc[UR6][R12.64] ;  /* 0x000000060c0c7981 */ /* 0x000ea4000c1e1b00 */
[----:B--2---:R-:W2:Y:S02]  /*2970*/  F2I.F64.TRUNC R15, R12 ;  /* 0x0000000c000f7311 */ /* 0x004ea4000030d100 */
[----:B--2---:R-:W-:-:S06]  /*2980*/  IMAD.WIDE R14, R15, 0x8, R6 ;  /* 0x000000080f0e7825 */ /* 0x004fcc00078e0206 */
[----:B------:R-:W2:Y:S01]  /*2990*/  LDG.E.64 R14, desc[UR6][R14.64] ;  /* 0x000000060e0e7981 */ /* 0x000ea2000c1e1b00 */
[----:B-1----:R-:W-:-:S04]  /*29a0*/  IMAD.WIDE R8, R4, 0x8, R10 ;  /* 0x0000000804087825 */ /* 0x002fc800078e020a */
[----:B------:R-:W-:-:S05]  /*29b0*/  IMAD R3, R4, 0x4, R3 ;  /* 0x0000000404037824 */ /* 0x000fca00078e0203 */
[----:B------:R-:W-:Y:S01]  /*29c0*/  ISETP.GE.AND P0, PT, R3, UR4, PT ;  /* 0x0000000403007c0c */ /* 0x000fe2000bf06270 */
[----:B--2---:R0:W-:-:S12]  /*29d0*/  STG.E.64 desc[UR6][R8.64], R14 ;  /* 0x0000000e08007986 */ /* 0x0041d8000c101b06 */
[----:B------:R-:W-:Y:S05]  /*29e0*/  @!P0 BRA `(.L_x_52) ;  /* 0xfffffffc007c8947 */ /* 0x000fea000383ffff */
[----:B------:R-:W-:Y:S05]  /*29f0*/  EXIT ;  /* 0x000000000000794d */ /* 0x000fea0003800000 */
        .weak           $__internal_0_$__cuda_sm20_div_rn_f64_full
        .type           $__internal_0_$__cuda_sm20_div_rn_f64_full,@function
        .size           $__internal_0_$__cuda_sm20_div_rn_f64_full,(.L_x_59 - $__internal_0_$__cuda_sm20_div_rn_f64_full)
$__internal_0_$__cuda_sm20_div_rn_f64_full:
[----:B------:R-:W-:Y:S01]  /*2a00*/  IMAD.MOV.U32 R15, RZ, RZ, R17 ;  /* 0x000000ffff0f7224 */ /* 0x000fe200078e0011 */
[C---:B------:R-:W-:Y:S01]  /*2a10*/  FSETP.GEU.AND P0, PT, |R19|.reuse, 1.469367938527859385e-39, PT ;  /* 0x001000001300780b */ /* 0x040fe20003f0e200 */
[----:B------:R-:W-:Y:S01]  /*2a20*/  IMAD.MOV.U32 R14, RZ, RZ, R16 ;  /* 0x000000ffff0e7224 */ /* 0x000fe200078e0010 */
[----:B------:R-:W-:Y:S01]  /*2a30*/  LOP3.LUT R16, R19, 0x800fffff, RZ, 0xc0, !PT ;  /* 0x800fffff13107812 */ /* 0x000fe200078ec0ff */
[----:B------:R-:W-:Y:S01]  /*2a40*/  IMAD.MOV.U32 R28, RZ, RZ, 0x1ca00000 ;  /* 0x1ca00000ff1c7424 */ /* 0x000fe200078e00ff */
[C---:B------:R-:W-:Y:S01]  /*2a50*/  FSETP.GEU.AND P3, PT, |R15|.reuse, 1.469367938527859385e-39, PT ;  /* 0x001000000f00780b */ /* 0x040fe20003f6e200 */
[----:B------:R-:W-:Y:S01]  /*2a60*/  IMAD.MOV.U32 R24, RZ, RZ, 0x1 ;  /* 0x00000001ff187424 */ /* 0x000fe200078e00ff */
[----:B------:R-:W-:Y:S01]  /*2a70*/  LOP3.LUT R17, R16, 0x3ff00000, RZ, 0xfc, !PT ;  /* 0x3ff0000010117812 */ /* 0x000fe200078efcff */
[----:B------:R-:W-:Y:S01]  /*2a80*/  BSSY.RECONVERGENT B3, `(.L_x_53) ;  /* 0x0000051000037945 */ /* 0x000fe20003800200 */
[----:B------:R-:W-:Y:S02]  /*2a90*/  MOV R16, R18 ;  /* 0x0000001200107202 */ /* 0x000fe40000000f00 */
[----:B------:R-:W-:-:S02]  /*2aa0*/  LOP3.LUT R29, R15, 0x7ff00000, RZ, 0xc0, !PT ;  /* 0x7ff000000f1d7812 */ /* 0x000fc400078ec0ff */
[----:B------:R-:W-:Y:S01]  /*2ab0*/  LOP3.LUT R30, R19, 0x7ff00000, RZ, 0xc0, !PT ;  /* 0x7ff00000131e7812 */ /* 0x000fe200078ec0ff */
[----:B------:R-:W-:-:S03]  /*2ac0*/  @!P0 DMUL R16, R18, 8.98846567431157953865e+307 ;  /* 0x7fe0000012108828 */ /* 0x000fc60000000000 */
[----:B------:R-:W-:Y:S01]  /*2ad0*/  ISETP.GE.U32.AND P2, PT, R29, R30, PT ;  /* 0x0000001e1d00720c */ /* 0x000fe20003f46070 */
[----:B------:R-:W-:Y:S01]  /*2ae0*/  @!P3 IMAD.MOV.U32 R22, RZ, RZ, RZ ;  /* 0x000000ffff16b224 */ /* 0x000fe200078e00ff */
[----:B------:R-:W-:Y:S01]  /*2af0*/  @!P3 LOP3.LUT R20, R19, 0x7ff00000, RZ, 0xc0, !PT ;  /* 0x7ff000001314b812 */ /* 0x000fe200078ec0ff */
[----:B------:R-:W0:Y:S01]  /*2b00*/  MUFU.RCP64H R25, R17 ;  /* 0x0000001100197308 */ /* 0x000e220000001800 */
[C---:B------:R-:W-:Y:S02]  /*2b10*/  SEL R21, R28.reuse, 0x63400000, !P2 ;  /* 0x634000001c157807 */ /* 0x040fe40005000000 */
[----:B------:R-:W-:Y:S01]  /*2b20*/  @!P3 ISETP.GE.U32.AND P4, PT, R29, R20, PT ;  /* 0x000000141d00b20c */ /* 0x000fe20003f86070 */
[----:B------:R-:W-:Y:S01]  /*2b30*/  IMAD.MOV.U32 R20, RZ, RZ, R14 ;  /* 0x000000ffff147224 */ /* 0x000fe200078e000e */
[----:B------:R-:W-:Y:S02]  /*2b40*/  LOP3.LUT R21, R21, 0x800fffff, R15, 0xf8, !PT ;  /* 0x800fffff15157812 */ /* 0x000fe400078ef80f */
[----:B------:R-:W-:-:S02]  /*2b50*/  @!P3 SEL R23, R28, 0x63400000, !P4 ;  /* 0x634000001c17b807 */ /* 0x000fc40006000000 */
[----:B------:R-:W-:Y:S02]  /*2b60*/  @!P0 LOP3.LUT R30, R17, 0x7ff00000, RZ, 0xc0, !PT ;  /* 0x7ff00000111e8812 */ /* 0x000fe400078ec0ff */
[----:B------:R-:W-:-:S04]  /*2b70*/  @!P3 LOP3.LUT R23, R23, 0x80000000, R15, 0xf8, !PT ;  /* 0x800000001717b812 */ /* 0x000fc800078ef80f */
[----:B------:R-:W-:-:S06]  /*2b80*/  @!P3 LOP3.LUT R23, R23, 0x100000, RZ, 0xfc, !PT ;  /* 0x001000001717b812 */ /* 0x000fcc00078efcff */
[----:B------:R-:W-:Y:S02]  /*2b90*/  @!P3 DFMA R20, R20, 2, -R22 ;  /* 0x400000001414b82b */ /* 0x000fe40000000816 */
[----:B0-----:R-:W-:-:S08]  /*2ba0*/  DFMA R22, R24, -R16, 1 ;  /* 0x3ff000001816742b */ /* 0x001fd00000000810 */
[----:B------:R-:W-:Y:S01]  /*2bb0*/  DFMA R22, R22, R22, R22 ;  /* 0x000000161616722b */ /* 0x000fe20000000016 */
[----:B------:R-:W-:-:S07]  /*2bc0*/  @!P3 LOP3.LUT R29, R21, 0x7ff00000, RZ, 0xc0, !PT ;  /* 0x7ff00000151db812 */ /* 0x000fce00078ec0ff */
[----:B------:R-:W-:-:S08]  /*2bd0*/  DFMA R22, R24, R22, R24 ;  /* 0x000000161816722b */ /* 0x000fd00000000018 */
[----:B------:R-:W-:-:S08]  /*2be0*/  DFMA R24, R22, -R16, 1 ;  /* 0x3ff000001618742b */ /* 0x000fd00000000810 */
[----:B------:R-:W-:-:S08]  /*2bf0*/  DFMA R22, R22, R24, R22 ;  /* 0x000000181616722b */ /* 0x000fd00000000016 */
[----:B------:R-:W-:-:S08]  /*2c00*/  DMUL R24, R22, R20 ;  /* 0x0000001416187228 */ /* 0x000fd00000000000 */
[----:B------:R-:W-:-:S08]  /*2c10*/  DFMA R26, R24, -R16, R20 ;  /* 0x80000010181a722b */ /* 0x000fd00000000014 */
[----:B------:R-:W-:Y:S01]  /*2c20*/  DFMA R26, R22, R26, R24 ;  /* 0x0000001a161a722b */ /* 0x000fe20000000018 */
[----:B------:R-:W-:-:S05]  /*2c30*/  VIADD R22, R29, 0xffffffff ;  /* 0xffffffff1d167836 */ /* 0x000fca0000000000 */
[----:B------:R-:W-:Y:S01]  /*2c40*/  ISETP.GT.U32.AND P0, PT, R22, 0x7feffffe, PT ;  /* 0x7feffffe1600780c */ /* 0x000fe20003f04070 */
[----:B------:R-:W-:-:S05]  /*2c50*/  VIADD R22, R30, 0xffffffff ;  /* 0xffffffff1e167836 */ /* 0x000fca0000000000 */
[----:B------:R-:W-:-:S13]  /*2c60*/  ISETP.GT.U32.OR P0, PT, R22, 0x7feffffe, P0 ;  /* 0x7feffffe1600780c */ /* 0x000fda0000704470 */
[----:B------:R-:W-:Y:S05]  /*2c70*/  @P0 BRA `(.L_x_54) ;  /* 0x0000000000700947 */ /* 0x000fea0003800000 */
[----:B------:R-:W-:Y:S02]  /*2c80*/  LOP3.LUT R22, R15, 0x7ff00000, RZ, 0xc0, !PT ;  /* 0x7ff000000f167812 */ /* 0x000fe400078ec0ff */
[----:B------:R-:W-:-:S04]  /*2c90*/  LOP3.LUT R15, R19, 0x7ff00000, RZ, 0xc0, !PT ;  /* 0x7ff00000130f7812 */ /* 0x000fc800078ec0ff */
[CC--:B------:R-:W-:Y:S02]  /*2ca0*/  VIADDMNMX R14, R22.reuse, -R15.reuse, 0xb9600000, !PT ;  /* 0xb9600000160e7446 */ /* 0x0c0fe4000780090f */
[----:B------:R-:W-:Y:S02]  /*2cb0*/  ISETP.GE.U32.AND P0, PT, R22, R15, PT ;  /* 0x0000000f1600720c */ /* 0x000fe40003f06070 */
[----:B------:R-:W-:Y:S02]  /*2cc0*/  VIMNMX R14, PT, PT, R14, 0x46a00000, PT ;  /* 0x46a000000e0e7848 */ /* 0x000fe40003fe0100 */
[----:B------:R-:W-:-:S05]  /*2cd0*/  SEL R15, R28, 0x63400000, !P0 ;  /* 0x634000001c0f7807 */ /* 0x000fca0004000000 */
[----:B------:R-:W-:Y:S02]  /*2ce0*/  IMAD.IADD R24, R14, 0x1, -R15 ;  /* 0x000000010e187824 */ /* 0x000fe400078e0a0f */
[----:B------:R-:W-:-:S03]  /*2cf0*/  IMAD.MOV.U32 R14, RZ, RZ, RZ ;  /* 0x000000ffff0e7224 */ /* 0x000fc600078e00ff */
[----:B------:R-:W-:-:S06]  /*2d00*/  IADD3 R15, PT, PT, R24, 0x7fe00000, RZ ;  /* 0x7fe00000180f7810 */ /* 0x000fcc0007ffe0ff */
[----:B------:R-:W-:-:S10]  /*2d10*/  DMUL R22, R26, R14 ;  /* 0x0000000e1a167228 */ /* 0x000fd40000000000 */
[----:B------:R-:W-:-:S13]  /*2d20*/  FSETP.GTU.AND P0, PT, |R23|, 1.469367938527859385e-39, PT ;  /* 0x001000001700780b */ /* 0x000fda0003f0c200 */
[----:B------:R-:W-:Y:S05]  /*2d30*/  @P0 BRA `(.L_x_55) ;  /* 0x0000000000940947 */ /* 0x000fea0003800000 */
[----:B------:R-:W-:Y:S01]  /*2d40*/  DFMA R16, R26, -R16, R20 ;  /* 0x800000101a10722b */ /* 0x000fe20000000014 */
[----:B------:R-:W-:-:S09]  /*2d50*/  IMAD.MOV.U32 R14, RZ, RZ, RZ ;  /* 0x000000ffff0e7224 */ /* 0x000fd200078e00ff */
[C---:B------:R-:W-:Y:S02]  /*2d60*/  FSETP.NEU.AND P0, PT, R17.reuse, RZ, PT ;  /* 0x000000ff1100720b */ /* 0x040fe40003f0d000 */
[----:B------:R-:W-:-:S04]  /*2d70*/  LOP3.LUT R19, R17, 0x80000000, R19, 0x48, !PT ;  /* 0x8000000011137812 */ /* 0x000fc800078e4813 */
[----:B------:R-:W-:-:S07]  /*2d80*/  LOP3.LUT R15, R19, R15, RZ, 0xfc, !PT ;  /* 0x0000000f130f7212 */ /* 0x000fce00078efcff */
[----:B------:R-:W-:Y:S05]  /*2d90*/  @!P0 BRA `(.L_x_55) ;  /* 0x00000000007c8947 */ /* 0x000fea0003800000 */
[----:B------:R-:W-:Y:S01]  /*2da0*/  IMAD.MOV R17, RZ, RZ, -R24 ;  /* 0x000000ffff117224 */ /* 0x000fe200078e0a18 */
[----:B------:R-:W-:Y:S01]  /*2db0*/  DMUL.RP R14, R26, R14 ;  /* 0x0000000e1a0e7228 */ /* 0x000fe20000008000 */
[----:B------:R-:W-:-:S06]  /*2dc0*/  IMAD.MOV.U32 R16, RZ, RZ, RZ ;  /* 0x000000ffff107224 */ /* 0x000fcc00078e00ff */
[----:B------:R-:W-:-:S03]  /*2dd0*/  DFMA R16, R22, -R16, R26 ;  /* 0x800000101610722b */ /* 0x000fc6000000001a */
[----:B------:R-:W-:-:S03]  /*2de0*/  LOP3.LUT R19, R15, R19, RZ, 0x3c, !PT ;  /* 0x000000130f137212 */ /* 0x000fc600078e3cff */
[----:B------:R-:W-:-:S04]  /*2df0*/  IADD3 R16, PT, PT, -R24, -0x43300000, RZ ;  /* 0xbcd0000018107810 */ /* 0x000fc80007ffe1ff */
[----:B------:R-:W-:-:S04]  /*2e00*/  FSETP.NEU.AND P0, PT, |R17|, R16, PT ;  /* 0x000000101100720b */ /* 0x000fc80003f0d200 */
[----:B------:R-:W-:Y:S02]  /*2e10*/  FSEL R22, R14, R22, !P0 ;  /* 0x000000160e167208 */ /* 0x000fe40004000000 */
[----:B------:R-:W-:Y:S01]  /*2e20*/  FSEL R23, R19, R23, !P0 ;  /* 0x0000001713177208 */ /* 0x000fe20004000000 */
[----:B------:R-:W-:Y:S06]  /*2e30*/  BRA `(.L_x_55) ;  /* 0x0000000000547947 */ /* 0x000fec0003800000 */
.L_x_54:
[----:B------:R-:W-:-:S14]  /*2e40*/  DSETP.NAN.AND P0, PT, R14, R14, PT ;  /* 0x0000000e0e00722a */ /* 0x000fdc0003f08000 */
[----:B------:R-:W-:Y:S05]  /*2e50*/  @P0 BRA `(.L_x_56) ;  /* 0x0000000000440947 */ /* 0x000fea0003800000 */
[----:B------:R-:W-:-:S14]  /*2e60*/  DSETP.NAN.AND P0, PT, R18, R18, PT ;  /* 0x000000121200722a */ /* 0x000fdc0003f08000 */
[----:B------:R-:W-:Y:S05]  /*2e70*/  @P0 BRA `(.L_x_57) ;  /* 0x0000000000300947 */ /* 0x000fea0003800000 */
[----:B------:R-:W-:Y:S01]  /*2e80*/  ISETP.NE.AND P0, PT, R29, R30, PT ;  /* 0x0000001e1d00720c */ /* 0x000fe20003f05270 */
[----:B------:R-:W-:Y:S02]  /*2e90*/  IMAD.MOV.U32 R22, RZ, RZ, 0x0 ;  /* 0x00000000ff167424 */ /* 0x000fe400078e00ff */
[----:B------:R-:W-:-:S10]  /*2ea0*/  IMAD.MOV.U32 R23, RZ, RZ, -0x80000 ;  /* 0xfff80000ff177424 */ /* 0x000fd400078e00ff */
[----:B------:R-:W-:Y:S05]  /*2eb0*/  @!P0 BRA `(.L_x_55) ;  /* 0x0000000000348947 */ /* 0x000fea0003800000 */
[----:B------:R-:W-:Y:S02]  /*2ec0*/  ISETP.NE.AND P0, PT, R29, 0x7ff00000, PT ;  /* 0x7ff000001d00780c */ /* 0x000fe40003f05270 */
[----:B------:R-:W-:Y:S02]  /*2ed0*/  LOP3.LUT R23, R15, 0x80000000, R19, 0x48, !PT ;  /* 0x800000000f177812 */ /* 0x000fe400078e4813 */
[----:B------:R-:W-:-:S13]  /*2ee0*/  ISETP.EQ.OR P0, PT, R30, RZ, !P0 ;  /* 0x000000ff1e00720c */ /* 0x000fda0004702670 */
[----:B------:R-:W-:Y:S01]  /*2ef0*/  @P0 LOP3.LUT R14, R23, 0x7ff00000, RZ, 0xfc, !PT ;  /* 0x7ff00000170e0812 */ /* 0x000fe200078efcff */
[----:B------:R-:W-:Y:S01]  /*2f00*/  @!P0 IMAD.MOV.U32 R22, RZ, RZ, RZ ;  /* 0x000000ffff168224 */ /* 0x000fe200078e00ff */
[----:B------:R-:W-:-:S03]  /*2f10*/  @P0 MOV R22, RZ ;  /* 0x000000ff00160202 */ /* 0x000fc60000000f00 */
[----:B------:R-:W-:Y:S01]  /*2f20*/  @P0 IMAD.MOV.U32 R23, RZ, RZ, R14 ;  /* 0x000000ffff170224 */ /* 0x000fe200078e000e */
[----:B------:R-:W-:Y:S06]  /*2f30*/  BRA `(.L_x_55) ;  /* 0x0000000000147947 */ /* 0x000fec0003800000 */
.L_x_57:
[----:B------:R-:W-:Y:S01]  /*2f40*/  LOP3.LUT R23, R19, 0x80000, RZ, 0xfc, !PT ;  /* 0x0008000013177812 */ /* 0x000fe200078efcff */
[----:B------:R-:W-:Y:S01]  /*2f50*/  IMAD.MOV.U32 R22, RZ, RZ, R18 ;  /* 0x000000ffff167224 */ /* 0x000fe200078e0012 */
[----:B------:R-:W-:Y:S06]  /*2f60*/  BRA `(.L_x_55) ;  /* 0x0000000000087947 */ /* 0x000fec0003800000 */
.L_x_56:
[----:B------:R-:W-:Y:S01]  /*2f70*/  LOP3.LUT R23, R15, 0x80000, RZ, 0xfc, !PT ;  /* 0x000800000f177812 */ /* 0x000fe200078efcff */
[----:B------:R-:W-:-:S07]  /*2f80*/  IMAD.MOV.U32 R22, RZ, RZ, R14 ;  /* 0x000000ffff167224 */ /* 0x000fce00078e000e */
.L_x_55:
[----:B------:R-:W-:Y:S05]  /*2f90*/  BSYNC.RECONVERGENT B3 ;  /* 0x0000000000037941 */ /* 0x000fea0003800200 */
.L_x_53:
[----:B------:R-:W-:Y:S02]  /*2fa0*/  IMAD.MOV.U32 R14, RZ, RZ, R0 ;  /* 0x000000ffff0e7224 */ /* 0x000fe400078e0000 */
[----:B------:R-:W-:-:S04]  /*2fb0*/  IMAD.MOV.U32 R15, RZ, RZ, 0x0 ;  /* 0x00000000ff0f7424 */ /* 0x000fc800078e00ff */
[----:B------:R-:W-:Y:S05]  /*2fc0*/  RET.REL.NODEC R14 `(_Z22image_histogram_kernelPdiS_S_S_S_i) ;  /* 0xffffffd00e0c7950 */ /* 0x000fea0003c3ffff */
.L_x_58:
[----:B------:R-:W-:-:S00]  /*2fd0*/  BRA `(.L_x_58) ;  /* 0xfffffffc00fc7947 */ /* 0x000fc0000383ffff */
[----:B------:R-:W-:-:S00]  /*2fe0*/  NOP ;  /* 0x0000000000007918 */ /* 0x000fc00000000000 */
        /* <DEDUP_REMOVED lines=9> */
.L_x_59:


//--------------------- .nv.shared._Z22image_histogram_kernelPdiS_S_S_S_i --------------------------
	.section	.nv.shared._Z22image_histogram_kernelPdiS_S_S_S_i,"aw",@nobits
	.sectionflags	@""
	.align	4
.nv.shared._Z22image_histogram_kernelPdiS_S_S_S_i:
	.zero		2048


//--------------------- .nv.shared.reserved.0     --------------------------
	.section	.nv.shared.reserved.0,"aw",@nobits
	.weak		__nv_reservedSMEM_offset_0_alias
	.size		__nv_reservedSMEM_offset_0_alias, 0, 64
	.other		__nv_reservedSMEM_offset_0_alias,@"STO_CUDA_RESERVED_SHARED STV_DEFAULT"
__nv_reservedSMEM_offset_0_alias:
	.zero		0
	.zero		64


//--------------------- .nv.constant0._Z22image_histogram_kernelPdiS_S_S_S_i --------------------------
	.section	.nv.constant0._Z22image_histogram_kernelPdiS_S_S_S_i,"a",@progbits
	.sectionflags	@""
	.align	4
.nv.constant0._Z22image_histogram_kernelPdiS_S_S_S_i:
	.zero		948


//--------------------- SYMBOLS --------------------------

	.type		.nv.reservedSmem.offset0,@object
	.size		.nv.reservedSmem.offset0,0x4
	.type		.nv.reservedSmem.cap,@object
	.size		.nv.reservedSmem.cap,0x4
